//
// Generated by NVIDIA NVVM Compiler
//
// Compiler Build ID: CL-36424714
// Cuda compilation tools, release 13.0, V13.0.88
// Based on NVVM 20.0.0
//

.version 9.0
.target sm_100
.address_size 64

	// .globl	_Z14assignClustersPfS_Piiii

.visible .entry _Z14assignClustersPfS_Piiii(
	.param .u64 .ptr .align 1 _Z14assignClustersPfS_Piiii_param_0,
	.param .u64 .ptr .align 1 _Z14assignClustersPfS_Piiii_param_1,
	.param .u64 .ptr .align 1 _Z14assignClustersPfS_Piiii_param_2,
	.param .u32 _Z14assignClustersPfS_Piiii_param_3,
	.param .u32 _Z14assignClustersPfS_Piiii_param_4,
	.param .u32 _Z14assignClustersPfS_Piiii_param_5
)
{
	.reg .pred 	%p<19>;
	.reg .b32 	%r<71>;
	.reg .b32 	%f<97>;
	.reg .b64 	%rd<48>;

	ld.param.u64 	%rd11, [_Z14assignClustersPfS_Piiii_param_0];
	ld.param.u64 	%rd12, [_Z14assignClustersPfS_Piiii_param_1];
	ld.param.u64 	%rd10, [_Z14assignClustersPfS_Piiii_param_2];
	ld.param.u32 	%r37, [_Z14assignClustersPfS_Piiii_param_3];
	ld.param.u32 	%r35, [_Z14assignClustersPfS_Piiii_param_4];
	ld.param.u32 	%r36, [_Z14assignClustersPfS_Piiii_param_5];
	cvta.to.global.u64 	%rd1, %rd12;
	cvta.to.global.u64 	%rd2, %rd11;
	mov.u32 	%r38, %ctaid.x;
	mov.u32 	%r39, %ntid.x;
	mov.u32 	%r40, %tid.x;
	mad.lo.s32 	%r1, %r38, %r39, %r40;
	setp.ge.s32 	%p1, %r1, %r37;
	@%p1 bra 	$L__BB0_23;
	setp.lt.s32 	%p2, %r36, 1;
	mov.b32 	%r70, -1;
	@%p2 bra 	$L__BB0_22;
	mul.lo.s32 	%r42, %r35, %r1;
	cvt.s64.s32 	%rd3, %r42;
	setp.lt.s32 	%p3, %r35, 1;
	@%p3 bra 	$L__BB0_16;
	and.b32  	%r2, %r35, 7;
	and.b32  	%r3, %r35, 3;
	and.b32  	%r4, %r35, 2147483640;
	and.b32  	%r5, %r35, 1;
	neg.s32 	%r6, %r4;
	mov.f32 	%f85, 0f7F7FFFFF;
	mov.b32 	%r70, -1;
	mov.b32 	%r56, 0;
$L__BB0_4:
	setp.lt.u32 	%p10, %r35, 8;
	mul.lo.s32 	%r9, %r56, %r35;
	mov.f32 	%f93, 0f00000000;
	mov.b32 	%r60, 0;
	@%p10 bra 	$L__BB0_7;
	shl.b64 	%rd13, %rd3, 2;
	add.s64 	%rd14, %rd13, %rd2;
	add.s64 	%rd47, %rd14, 16;
	mul.wide.u32 	%rd15, %r9, 4;
	add.s64 	%rd16, %rd1, %rd15;
	add.s64 	%rd46, %rd16, 16;
	mov.f32 	%f93, 0f00000000;
	mov.u32 	%r58, %r6;
$L__BB0_6:
	.pragma "nounroll";
	ld.global.f32 	%f26, [%rd47+-16];
	ld.global.f32 	%f27, [%rd46+-16];
	sub.f32 	%f28, %f26, %f27;
	fma.rn.f32 	%f29, %f28, %f28, %f93;
	ld.global.f32 	%f30, [%rd47+-12];
	ld.global.f32 	%f31, [%rd46+-12];
	sub.f32 	%f32, %f30, %f31;
	fma.rn.f32 	%f33, %f32, %f32, %f29;
	ld.global.f32 	%f34, [%rd47+-8];
	ld.global.f32 	%f35, [%rd46+-8];
	sub.f32 	%f36, %f34, %f35;
	fma.rn.f32 	%f37, %f36, %f36, %f33;
	ld.global.f32 	%f38, [%rd47+-4];
	ld.global.f32 	%f39, [%rd46+-4];
	sub.f32 	%f40, %f38, %f39;
	fma.rn.f32 	%f41, %f40, %f40, %f37;
	ld.global.f32 	%f42, [%rd47];
	ld.global.f32 	%f43, [%rd46];
	sub.f32 	%f44, %f42, %f43;
	fma.rn.f32 	%f45, %f44, %f44, %f41;
	ld.global.f32 	%f46, [%rd47+4];
	ld.global.f32 	%f47, [%rd46+4];
	sub.f32 	%f48, %f46, %f47;
	fma.rn.f32 	%f49, %f48, %f48, %f45;
	ld.global.f32 	%f50, [%rd47+8];
	ld.global.f32 	%f51, [%rd46+8];
	sub.f32 	%f52, %f50, %f51;
	fma.rn.f32 	%f53, %f52, %f52, %f49;
	ld.global.f32 	%f54, [%rd47+12];
	ld.global.f32 	%f55, [%rd46+12];
	sub.f32 	%f56, %f54, %f55;
	fma.rn.f32 	%f93, %f56, %f56, %f53;
	add.s32 	%r58, %r58, 8;
	add.s64 	%rd47, %rd47, 32;
	add.s64 	%rd46, %rd46, 32;
	setp.ne.s32 	%p11, %r58, 0;
	mov.u32 	%r60, %r4;
	@%p11 bra 	$L__BB0_6;
$L__BB0_7:
	setp.eq.s32 	%p12, %r2, 0;
	@%p12 bra 	$L__BB0_15;
	add.s32 	%r52, %r2, -1;
	setp.lt.u32 	%p13, %r52, 3;
	@%p13 bra 	$L__BB0_10;
	cvt.u64.u32 	%rd17, %r60;
	add.s64 	%rd18, %rd17, %rd3;
	shl.b64 	%rd19, %rd18, 2;
	add.s64 	%rd20, %rd2, %rd19;
	ld.global.f32 	%f58, [%rd20];
	add.s32 	%r53, %r60, %r9;
	mul.wide.u32 	%rd21, %r53, 4;
	add.s64 	%rd22, %rd1, %rd21;
	ld.global.f32 	%f59, [%rd22];
	sub.f32 	%f60, %f58, %f59;
	fma.rn.f32 	%f61, %f60, %f60, %f93;
	ld.global.f32 	%f62, [%rd20+4];
	cvt.u64.u32 	%rd23, %r9;
	add.s64 	%rd24, %rd17, %rd23;
	shl.b64 	%rd25, %rd24, 2;
	add.s64 	%rd26, %rd1, %rd25;
	ld.global.f32 	%f63, [%rd26+4];
	sub.f32 	%f64, %f62, %f63;
	fma.rn.f32 	%f65, %f64, %f64, %f61;
	ld.global.f32 	%f66, [%rd20+8];
	ld.global.f32 	%f67, [%rd26+8];
	sub.f32 	%f68, %f66, %f67;
	fma.rn.f32 	%f69, %f68, %f68, %f65;
	ld.global.f32 	%f70, [%rd20+12];
	ld.global.f32 	%f71, [%rd26+12];
	sub.f32 	%f72, %f70, %f71;
	fma.rn.f32 	%f93, %f72, %f72, %f69;
	add.s32 	%r60, %r60, 4;
$L__BB0_10:
	setp.eq.s32 	%p14, %r3, 0;
	@%p14 bra 	$L__BB0_15;
	setp.eq.s32 	%p15, %r3, 1;
	@%p15 bra 	$L__BB0_13;
	cvt.u64.u32 	%rd27, %r60;
	add.s64 	%rd28, %rd27, %rd3;
	shl.b64 	%rd29, %rd28, 2;
	add.s64 	%rd30, %rd2, %rd29;
	ld.global.f32 	%f74, [%rd30];
	add.s32 	%r54, %r60, %r9;
	mul.wide.u32 	%rd31, %r54, 4;
	add.s64 	%rd32, %rd1, %rd31;
	ld.global.f32 	%f75, [%rd32];
	sub.f32 	%f76, %f74, %f75;
	fma.rn.f32 	%f77, %f76, %f76, %f93;
	ld.global.f32 	%f78, [%rd30+4];
	cvt.u64.u32 	%rd33, %r9;
	add.s64 	%rd34, %rd27, %rd33;
	shl.b64 	%rd35, %rd34, 2;
	add.s64 	%rd36, %rd1, %rd35;
	ld.global.f32 	%f79, [%rd36+4];
	sub.f32 	%f80, %f78, %f79;
	fma.rn.f32 	%f93, %f80, %f80, %f77;
	add.s32 	%r60, %r60, 2;
$L__BB0_13:
	setp.eq.s32 	%p16, %r5, 0;
	@%p16 bra 	$L__BB0_15;
	cvt.u64.u32 	%rd37, %r60;
	add.s64 	%rd38, %rd37, %rd3;
	shl.b64 	%rd39, %rd38, 2;
	add.s64 	%rd40, %rd2, %rd39;
	ld.global.f32 	%f81, [%rd40];
	add.s32 	%r55, %r60, %r9;
	mul.wide.u32 	%rd41, %r55, 4;
	add.s64 	%rd42, %rd1, %rd41;
	ld.global.f32 	%f82, [%rd42];
	sub.f32 	%f83, %f81, %f82;
	fma.rn.f32 	%f93, %f83, %f83, %f93;
$L__BB0_15:
	sqrt.rn.f32 	%f84, %f93;
	setp.lt.f32 	%p17, %f84, %f85;
	selp.f32 	%f85, %f84, %f85, %p17;
	selp.b32 	%r70, %r56, %r70, %p17;
	add.s32 	%r56, %r56, 1;
	setp.eq.s32 	%p18, %r56, %r36;
	@%p18 bra 	$L__BB0_22;
	bra.uni 	$L__BB0_4;
$L__BB0_16:
	and.b32  	%r19, %r36, 3;
	setp.lt.u32 	%p4, %r36, 4;
	mov.f32 	%f95, 0f7F7FFFFF;
	mov.b32 	%r70, -1;
	mov.b32 	%r67, 0;
	@%p4 bra 	$L__BB0_19;
	and.b32  	%r67, %r36, 2147483644;
	mov.f32 	%f95, 0f7F7FFFFF;
	mov.b32 	%r70, -1;
	mov.b32 	%r62, 0;
$L__BB0_18:
	setp.gt.f32 	%p5, %f95, 0f00000000;
	selp.f32 	%f95, 0f00000000, %f95, %p5;
	selp.b32 	%r70, %r62, %r70, %p5;
	add.s32 	%r62, %r62, 4;
	setp.ne.s32 	%p6, %r62, %r67;
	@%p6 bra 	$L__BB0_18;
$L__BB0_19:
	setp.eq.s32 	%p7, %r19, 0;
	@%p7 bra 	$L__BB0_22;
	mov.b32 	%r69, 0;
$L__BB0_21:
	.pragma "nounroll";
	setp.gt.f32 	%p8, %f95, 0f00000000;
	selp.f32 	%f95, 0f00000000, %f95, %p8;
	selp.b32 	%r70, %r67, %r70, %p8;
	add.s32 	%r67, %r67, 1;
	add.s32 	%r69, %r69, 1;
	setp.ne.s32 	%p9, %r69, %r19;
	@%p9 bra 	$L__BB0_21;
$L__BB0_22:
	cvta.to.global.u64 	%rd43, %rd10;
	mul.wide.s32 	%rd44, %r1, 4;
	add.s64 	%rd45, %rd43, %rd44;
	st.global.u32 	[%rd45], %r70;
$L__BB0_23:
	ret;

}
	// .globl	_Z18recomputeCentroidsPfS_PiS0_iii
.visible .entry _Z18recomputeCentroidsPfS_PiS0_iii(
	.param .u64 .ptr .align 1 _Z18recomputeCentroidsPfS_PiS0_iii_param_0,
	.param .u64 .ptr .align 1 _Z18recomputeCentroidsPfS_PiS0_iii_param_1,
	.param .u64 .ptr .align 1 _Z18recomputeCentroidsPfS_PiS0_iii_param_2,
	.param .u64 .ptr .align 1 _Z18recomputeCentroidsPfS_PiS0_iii_param_3,
	.param .u32 _Z18recomputeCentroidsPfS_PiS0_iii_param_4,
	.param .u32 _Z18recomputeCentroidsPfS_PiS0_iii_param_5,
	.param .u32 _Z18recomputeCentroidsPfS_PiS0_iii_param_6
)
{
	.reg .pred 	%p<70>;
	.reg .b32 	%r<265>;
	.reg .b32 	%f<139>;
	.reg .b64 	%rd<74>;

	ld.param.u64 	%rd16, [_Z18recomputeCentroidsPfS_PiS0_iii_param_0];
	ld.param.u64 	%rd17, [_Z18recomputeCentroidsPfS_PiS0_iii_param_1];
	ld.param.u64 	%rd18, [_Z18recomputeCentroidsPfS_PiS0_iii_param_2];
	ld.param.u64 	%rd15, [_Z18recomputeCentroidsPfS_PiS0_iii_param_3];
	ld.param.u32 	%r125, [_Z18recomputeCentroidsPfS_PiS0_iii_param_4];
	ld.param.u32 	%r126, [_Z18recomputeCentroidsPfS_PiS0_iii_param_5];
	ld.param.u32 	%r127, [_Z18recomputeCentroidsPfS_PiS0_iii_param_6];
	cvta.to.global.u64 	%rd1, %rd16;
	cvta.to.global.u64 	%rd2, %rd18;
	cvta.to.global.u64 	%rd3, %rd17;
	mov.u32 	%r128, %ctaid.x;
	mov.u32 	%r129, %ntid.x;
	mov.u32 	%r130, %tid.x;
	mad.lo.s32 	%r1, %r128, %r129, %r130;
	setp.ge.s32 	%p1, %r1, %r127;
	@%p1 bra 	$L__BB1_114;
	setp.lt.s32 	%p2, %r126, 1;
	@%p2 bra 	$L__BB1_13;
	mul.lo.s32 	%r2, %r126, %r1;
	and.b32  	%r3, %r126, 7;
	setp.lt.u32 	%p3, %r126, 8;
	mov.b32 	%r211, 0;
	@%p3 bra 	$L__BB1_5;
	and.b32  	%r211, %r126, 2147483640;
	mov.b32 	%r209, 0;
$L__BB1_4:
	.pragma "nounroll";
	add.s32 	%r133, %r209, %r2;
	mul.wide.s32 	%rd19, %r133, 4;
	add.s64 	%rd20, %rd3, %rd19;
	mov.b32 	%r134, 0;
	st.global.u32 	[%rd20], %r134;
	st.global.u32 	[%rd20+4], %r134;
	st.global.u32 	[%rd20+8], %r134;
	st.global.u32 	[%rd20+12], %r134;
	st.global.u32 	[%rd20+16], %r134;
	st.global.u32 	[%rd20+20], %r134;
	st.global.u32 	[%rd20+24], %r134;
	st.global.u32 	[%rd20+28], %r134;
	add.s32 	%r209, %r209, 8;
	setp.ne.s32 	%p4, %r209, %r211;
	@%p4 bra 	$L__BB1_4;
$L__BB1_5:
	setp.eq.s32 	%p5, %r3, 0;
	@%p5 bra 	$L__BB1_13;
	and.b32  	%r8, %r126, 3;
	setp.lt.u32 	%p6, %r3, 4;
	@%p6 bra 	$L__BB1_8;
	add.s32 	%r135, %r211, %r2;
	mul.wide.s32 	%rd21, %r135, 4;
	add.s64 	%rd22, %rd3, %rd21;
	mov.b32 	%r136, 0;
	st.global.u32 	[%rd22], %r136;
	st.global.u32 	[%rd22+4], %r136;
	st.global.u32 	[%rd22+8], %r136;
	st.global.u32 	[%rd22+12], %r136;
	add.s32 	%r211, %r211, 4;
$L__BB1_8:
	setp.eq.s32 	%p7, %r8, 0;
	@%p7 bra 	$L__BB1_13;
	setp.eq.s32 	%p8, %r8, 1;
	@%p8 bra 	$L__BB1_11;
	add.s32 	%r137, %r211, %r2;
	mul.wide.s32 	%rd23, %r137, 4;
	add.s64 	%rd24, %rd3, %rd23;
	mov.b32 	%r138, 0;
	st.global.u32 	[%rd24], %r138;
	st.global.u32 	[%rd24+4], %r138;
	add.s32 	%r211, %r211, 2;
$L__BB1_11:
	and.b32  	%r139, %r126, 1;
	setp.eq.b32 	%p9, %r139, 1;
	not.pred 	%p10, %p9;
	@%p10 bra 	$L__BB1_13;
	add.s32 	%r140, %r211, %r2;
	mul.wide.s32 	%rd25, %r140, 4;
	add.s64 	%rd26, %rd3, %rd25;
	mov.b32 	%r141, 0;
	st.global.u32 	[%rd26], %r141;
$L__BB1_13:
	cvta.to.global.u64 	%rd27, %rd15;
	mul.wide.s32 	%rd28, %r1, 4;
	add.s64 	%rd4, %rd27, %rd28;
	mov.b32 	%r221, 0;
	st.global.u32 	[%rd4], %r221;
	setp.lt.s32 	%p11, %r125, 1;
	@%p11 bra 	$L__BB1_102;
	setp.lt.s32 	%p12, %r126, 1;
	mul.lo.s32 	%r13, %r126, %r1;
	@%p12 bra 	$L__BB1_32;
	and.b32  	%r14, %r126, 15;
	and.b32  	%r15, %r126, 7;
	and.b32  	%r16, %r126, 2147483632;
	and.b32  	%r17, %r126, 3;
	neg.s32 	%r18, %r16;
	add.s64 	%rd5, %rd3, 32;
	mov.b32 	%r213, 0;
$L__BB1_16:
	mul.wide.u32 	%rd34, %r213, 4;
	add.s64 	%rd35, %rd2, %rd34;
	ld.global.u32 	%r176, [%rd35];
	setp.ne.s32 	%p50, %r176, %r1;
	@%p50 bra 	$L__BB1_21;
	setp.lt.u32 	%p51, %r126, 16;
	ld.global.u32 	%r178, [%rd4];
	add.s32 	%r179, %r178, 1;
	st.global.u32 	[%rd4], %r179;
	mul.lo.s32 	%r20, %r213, %r126;
	mov.b32 	%r217, 0;
	@%p51 bra 	$L__BB1_20;
	mul.wide.u32 	%rd36, %r20, 4;
	add.s64 	%rd37, %rd1, %rd36;
	add.s64 	%rd73, %rd37, 32;
	mov.u32 	%r214, %r13;
	mov.u32 	%r215, %r18;
$L__BB1_19:
	.pragma "nounroll";
	mul.wide.s32 	%rd38, %r214, 4;
	add.s64 	%rd39, %rd5, %rd38;
	ld.global.f32 	%f1, [%rd73+-32];
	ld.global.f32 	%f2, [%rd39+-32];
	add.f32 	%f3, %f1, %f2;
	st.global.f32 	[%rd39+-32], %f3;
	ld.global.f32 	%f4, [%rd73+-28];
	ld.global.f32 	%f5, [%rd39+-28];
	add.f32 	%f6, %f4, %f5;
	st.global.f32 	[%rd39+-28], %f6;
	ld.global.f32 	%f7, [%rd73+-24];
	ld.global.f32 	%f8, [%rd39+-24];
	add.f32 	%f9, %f7, %f8;
	st.global.f32 	[%rd39+-24], %f9;
	ld.global.f32 	%f10, [%rd73+-20];
	ld.global.f32 	%f11, [%rd39+-20];
	add.f32 	%f12, %f10, %f11;
	st.global.f32 	[%rd39+-20], %f12;
	ld.global.f32 	%f13, [%rd73+-16];
	ld.global.f32 	%f14, [%rd39+-16];
	add.f32 	%f15, %f13, %f14;
	st.global.f32 	[%rd39+-16], %f15;
	ld.global.f32 	%f16, [%rd73+-12];
	ld.global.f32 	%f17, [%rd39+-12];
	add.f32 	%f18, %f16, %f17;
	st.global.f32 	[%rd39+-12], %f18;
	ld.global.f32 	%f19, [%rd73+-8];
	ld.global.f32 	%f20, [%rd39+-8];
	add.f32 	%f21, %f19, %f20;
	st.global.f32 	[%rd39+-8], %f21;
	ld.global.f32 	%f22, [%rd73+-4];
	ld.global.f32 	%f23, [%rd39+-4];
	add.f32 	%f24, %f22, %f23;
	st.global.f32 	[%rd39+-4], %f24;
	ld.global.f32 	%f25, [%rd73];
	ld.global.f32 	%f26, [%rd39];
	add.f32 	%f27, %f25, %f26;
	st.global.f32 	[%rd39], %f27;
	ld.global.f32 	%f28, [%rd73+4];
	ld.global.f32 	%f29, [%rd39+4];
	add.f32 	%f30, %f28, %f29;
	st.global.f32 	[%rd39+4], %f30;
	ld.global.f32 	%f31, [%rd73+8];
	ld.global.f32 	%f32, [%rd39+8];
	add.f32 	%f33, %f31, %f32;
	st.global.f32 	[%rd39+8], %f33;
	ld.global.f32 	%f34, [%rd73+12];
	ld.global.f32 	%f35, [%rd39+12];
	add.f32 	%f36, %f34, %f35;
	st.global.f32 	[%rd39+12], %f36;
	ld.global.f32 	%f37, [%rd73+16];
	ld.global.f32 	%f38, [%rd39+16];
	add.f32 	%f39, %f37, %f38;
	st.global.f32 	[%rd39+16], %f39;
	ld.global.f32 	%f40, [%rd73+20];
	ld.global.f32 	%f41, [%rd39+20];
	add.f32 	%f42, %f40, %f41;
	st.global.f32 	[%rd39+20], %f42;
	ld.global.f32 	%f43, [%rd73+24];
	ld.global.f32 	%f44, [%rd39+24];
	add.f32 	%f45, %f43, %f44;
	st.global.f32 	[%rd39+24], %f45;
	ld.global.f32 	%f46, [%rd73+28];
	ld.global.f32 	%f47, [%rd39+28];
	add.f32 	%f48, %f46, %f47;
	st.global.f32 	[%rd39+28], %f48;
	add.s32 	%r215, %r215, 16;
	add.s64 	%rd73, %rd73, 64;
	add.s32 	%r214, %r214, 16;
	setp.eq.s32 	%p52, %r215, 0;
	mov.u32 	%r217, %r16;
	@%p52 bra 	$L__BB1_20;
	bra.uni 	$L__BB1_19;
$L__BB1_20:
	setp.eq.s32 	%p53, %r14, 0;
	@%p53 bra 	$L__BB1_21;
	bra.uni 	$L__BB1_23;
$L__BB1_21:
	add.s32 	%r213, %r213, 1;
	setp.ne.s32 	%p60, %r213, %r125;
	@%p60 bra 	$L__BB1_16;
	ld.global.u32 	%r221, [%rd4];
	bra.uni 	$L__BB1_102;
$L__BB1_23:
	add.s32 	%r180, %r14, -1;
	setp.lt.u32 	%p54, %r180, 7;
	@%p54 bra 	$L__BB1_25;
	add.s32 	%r181, %r217, %r20;
	mul.wide.u32 	%rd40, %r181, 4;
	add.s64 	%rd41, %rd1, %rd40;
	ld.global.f32 	%f49, [%rd41];
	add.s32 	%r182, %r217, %r13;
	mul.wide.s32 	%rd42, %r182, 4;
	add.s64 	%rd43, %rd3, %rd42;
	ld.global.f32 	%f50, [%rd43];
	add.f32 	%f51, %f49, %f50;
	st.global.f32 	[%rd43], %f51;
	cvt.u64.u32 	%rd44, %r20;
	cvt.u64.u32 	%rd45, %r217;
	add.s64 	%rd46, %rd45, %rd44;
	shl.b64 	%rd47, %rd46, 2;
	add.s64 	%rd48, %rd1, %rd47;
	ld.global.f32 	%f52, [%rd48+4];
	ld.global.f32 	%f53, [%rd43+4];
	add.f32 	%f54, %f52, %f53;
	st.global.f32 	[%rd43+4], %f54;
	ld.global.f32 	%f55, [%rd48+8];
	ld.global.f32 	%f56, [%rd43+8];
	add.f32 	%f57, %f55, %f56;
	st.global.f32 	[%rd43+8], %f57;
	ld.global.f32 	%f58, [%rd48+12];
	ld.global.f32 	%f59, [%rd43+12];
	add.f32 	%f60, %f58, %f59;
	st.global.f32 	[%rd43+12], %f60;
	ld.global.f32 	%f61, [%rd48+16];
	ld.global.f32 	%f62, [%rd43+16];
	add.f32 	%f63, %f61, %f62;
	st.global.f32 	[%rd43+16], %f63;
	ld.global.f32 	%f64, [%rd48+20];
	ld.global.f32 	%f65, [%rd43+20];
	add.f32 	%f66, %f64, %f65;
	st.global.f32 	[%rd43+20], %f66;
	ld.global.f32 	%f67, [%rd48+24];
	ld.global.f32 	%f68, [%rd43+24];
	add.f32 	%f69, %f67, %f68;
	st.global.f32 	[%rd43+24], %f69;
	ld.global.f32 	%f70, [%rd48+28];
	ld.global.f32 	%f71, [%rd43+28];
	add.f32 	%f72, %f70, %f71;
	st.global.f32 	[%rd43+28], %f72;
	add.s32 	%r217, %r217, 8;
$L__BB1_25:
	setp.eq.s32 	%p55, %r15, 0;
	@%p55 bra 	$L__BB1_21;
	add.s32 	%r183, %r15, -1;
	setp.lt.u32 	%p56, %r183, 3;
	@%p56 bra 	$L__BB1_28;
	add.s32 	%r184, %r217, %r20;
	mul.wide.u32 	%rd49, %r184, 4;
	add.s64 	%rd50, %rd1, %rd49;
	ld.global.f32 	%f73, [%rd50];
	add.s32 	%r185, %r217, %r13;
	mul.wide.s32 	%rd51, %r185, 4;
	add.s64 	%rd52, %rd3, %rd51;
	ld.global.f32 	%f74, [%rd52];
	add.f32 	%f75, %f73, %f74;
	st.global.f32 	[%rd52], %f75;
	cvt.u64.u32 	%rd53, %r20;
	cvt.u64.u32 	%rd54, %r217;
	add.s64 	%rd55, %rd54, %rd53;
	shl.b64 	%rd56, %rd55, 2;
	add.s64 	%rd57, %rd1, %rd56;
	ld.global.f32 	%f76, [%rd57+4];
	ld.global.f32 	%f77, [%rd52+4];
	add.f32 	%f78, %f76, %f77;
	st.global.f32 	[%rd52+4], %f78;
	ld.global.f32 	%f79, [%rd57+8];
	ld.global.f32 	%f80, [%rd52+8];
	add.f32 	%f81, %f79, %f80;
	st.global.f32 	[%rd52+8], %f81;
	ld.global.f32 	%f82, [%rd57+12];
	ld.global.f32 	%f83, [%rd52+12];
	add.f32 	%f84, %f82, %f83;
	st.global.f32 	[%rd52+12], %f84;
	add.s32 	%r217, %r217, 4;
$L__BB1_28:
	setp.eq.s32 	%p57, %r17, 0;
	@%p57 bra 	$L__BB1_21;
	setp.eq.s32 	%p58, %r17, 1;
	add.s32 	%r186, %r217, %r20;
	mul.wide.u32 	%rd58, %r186, 4;
	add.s64 	%rd59, %rd1, %rd58;
	ld.global.f32 	%f85, [%rd59];
	add.s32 	%r187, %r217, %r13;
	mul.wide.s32 	%rd60, %r187, 4;
	add.s64 	%rd9, %rd3, %rd60;
	ld.global.f32 	%f86, [%rd9];
	add.f32 	%f87, %f85, %f86;
	st.global.f32 	[%rd9], %f87;
	@%p58 bra 	$L__BB1_21;
	setp.eq.s32 	%p59, %r17, 2;
	cvt.u64.u32 	%rd61, %r20;
	cvt.u64.u32 	%rd62, %r217;
	add.s64 	%rd63, %rd62, %rd61;
	shl.b64 	%rd64, %rd63, 2;
	add.s64 	%rd10, %rd1, %rd64;
	ld.global.f32 	%f88, [%rd10+4];
	ld.global.f32 	%f89, [%rd9+4];
	add.f32 	%f90, %f88, %f89;
	st.global.f32 	[%rd9+4], %f90;
	@%p59 bra 	$L__BB1_21;
	ld.global.f32 	%f91, [%rd10+8];
	ld.global.f32 	%f92, [%rd9+8];
	add.f32 	%f93, %f91, %f92;
	st.global.f32 	[%rd9+8], %f93;
	bra.uni 	$L__BB1_21;
$L__BB1_32:
	and.b32  	%r32, %r125, 15;
	setp.lt.u32 	%p13, %r125, 16;
	mov.b32 	%r221, 0;
	mov.u32 	%r248, %r221;
	@%p13 bra 	$L__BB1_67;
	and.b32  	%r248, %r125, 2147483632;
	mov.b32 	%r221, 0;
	mov.u32 	%r220, %r221;
$L__BB1_34:
	.pragma "nounroll";
	mul.wide.u32 	%rd29, %r220, 4;
	add.s64 	%rd11, %rd2, %rd29;
	ld.global.u32 	%r145, [%rd11];
	setp.ne.s32 	%p14, %r145, %r1;
	@%p14 bra 	$L__BB1_36;
	add.s32 	%r221, %r221, 1;
	st.global.u32 	[%rd4], %r221;
$L__BB1_36:
	ld.global.u32 	%r146, [%rd11+4];
	setp.ne.s32 	%p15, %r146, %r1;
	@%p15 bra 	$L__BB1_38;
	add.s32 	%r221, %r221, 1;
	st.global.u32 	[%rd4], %r221;
$L__BB1_38:
	ld.global.u32 	%r147, [%rd11+8];
	setp.ne.s32 	%p16, %r147, %r1;
	@%p16 bra 	$L__BB1_40;
	add.s32 	%r221, %r221, 1;
	st.global.u32 	[%rd4], %r221;
$L__BB1_40:
	ld.global.u32 	%r148, [%rd11+12];
	setp.ne.s32 	%p17, %r148, %r1;
	@%p17 bra 	$L__BB1_42;
	add.s32 	%r221, %r221, 1;
	st.global.u32 	[%rd4], %r221;
$L__BB1_42:
	ld.global.u32 	%r149, [%rd11+16];
	setp.ne.s32 	%p18, %r149, %r1;
	@%p18 bra 	$L__BB1_44;
	add.s32 	%r221, %r221, 1;
	st.global.u32 	[%rd4], %r221;
$L__BB1_44:
	ld.global.u32 	%r150, [%rd11+20];
	setp.ne.s32 	%p19, %r150, %r1;
	@%p19 bra 	$L__BB1_46;
	add.s32 	%r221, %r221, 1;
	st.global.u32 	[%rd4], %r221;
$L__BB1_46:
	ld.global.u32 	%r151, [%rd11+24];
	setp.ne.s32 	%p20, %r151, %r1;
	@%p20 bra 	$L__BB1_48;
	add.s32 	%r221, %r221, 1;
	st.global.u32 	[%rd4], %r221;
$L__BB1_48:
	ld.global.u32 	%r152, [%rd11+28];
	setp.ne.s32 	%p21, %r152, %r1;
	@%p21 bra 	$L__BB1_50;
	add.s32 	%r221, %r221, 1;
	st.global.u32 	[%rd4], %r221;
$L__BB1_50:
	ld.global.u32 	%r153, [%rd11+32];
	setp.ne.s32 	%p22, %r153, %r1;
	@%p22 bra 	$L__BB1_52;
	add.s32 	%r221, %r221, 1;
	st.global.u32 	[%rd4], %r221;
$L__BB1_52:
	ld.global.u32 	%r154, [%rd11+36];
	setp.ne.s32 	%p23, %r154, %r1;
	@%p23 bra 	$L__BB1_54;
	add.s32 	%r221, %r221, 1;
	st.global.u32 	[%rd4], %r221;
$L__BB1_54:
	ld.global.u32 	%r155, [%rd11+40];
	setp.ne.s32 	%p24, %r155, %r1;
	@%p24 bra 	$L__BB1_56;
	add.s32 	%r221, %r221, 1;
	st.global.u32 	[%rd4], %r221;
$L__BB1_56:
	ld.global.u32 	%r156, [%rd11+44];
	setp.ne.s32 	%p25, %r156, %r1;
	@%p25 bra 	$L__BB1_58;
	add.s32 	%r221, %r221, 1;
	st.global.u32 	[%rd4], %r221;
$L__BB1_58:
	ld.global.u32 	%r157, [%rd11+48];
	setp.ne.s32 	%p26, %r157, %r1;
	@%p26 bra 	$L__BB1_60;
	add.s32 	%r221, %r221, 1;
	st.global.u32 	[%rd4], %r221;
$L__BB1_60:
	ld.global.u32 	%r158, [%rd11+52];
	setp.ne.s32 	%p27, %r158, %r1;
	@%p27 bra 	$L__BB1_62;
	add.s32 	%r221, %r221, 1;
	st.global.u32 	[%rd4], %r221;
$L__BB1_62:
	ld.global.u32 	%r159, [%rd11+56];
	setp.ne.s32 	%p28, %r159, %r1;
	@%p28 bra 	$L__BB1_64;
	add.s32 	%r221, %r221, 1;
	st.global.u32 	[%rd4], %r221;
$L__BB1_64:
	ld.global.u32 	%r160, [%rd11+60];
	setp.ne.s32 	%p29, %r160, %r1;
	@%p29 bra 	$L__BB1_66;
	add.s32 	%r221, %r221, 1;
	st.global.u32 	[%rd4], %r221;
$L__BB1_66:
	add.s32 	%r220, %r220, 16;
	setp.ne.s32 	%p30, %r220, %r248;
	@%p30 bra 	$L__BB1_34;
$L__BB1_67:
	setp.eq.s32 	%p31, %r32, 0;
	@%p31 bra 	$L__BB1_102;
	and.b32  	%r71, %r125, 7;
	setp.lt.u32 	%p32, %r32, 8;
	@%p32 bra 	$L__BB1_86;
	mul.wide.u32 	%rd30, %r248, 4;
	add.s64 	%rd12, %rd2, %rd30;
	ld.global.u32 	%r161, [%rd12];
	setp.ne.s32 	%p33, %r161, %r1;
	@%p33 bra 	$L__BB1_71;
	add.s32 	%r221, %r221, 1;
	st.global.u32 	[%rd4], %r221;
$L__BB1_71:
	ld.global.u32 	%r162, [%rd12+4];
	setp.ne.s32 	%p34, %r162, %r1;
	@%p34 bra 	$L__BB1_73;
	add.s32 	%r221, %r221, 1;
	st.global.u32 	[%rd4], %r221;
$L__BB1_73:
	ld.global.u32 	%r163, [%rd12+8];
	setp.ne.s32 	%p35, %r163, %r1;
	@%p35 bra 	$L__BB1_75;
	add.s32 	%r221, %r221, 1;
	st.global.u32 	[%rd4], %r221;
$L__BB1_75:
	ld.global.u32 	%r164, [%rd12+12];
	setp.ne.s32 	%p36, %r164, %r1;
	@%p36 bra 	$L__BB1_77;
	add.s32 	%r221, %r221, 1;
	st.global.u32 	[%rd4], %r221;
$L__BB1_77:
	ld.global.u32 	%r165, [%rd12+16];
	setp.ne.s32 	%p37, %r165, %r1;
	@%p37 bra 	$L__BB1_79;
	add.s32 	%r221, %r221, 1;
	st.global.u32 	[%rd4], %r221;
$L__BB1_79:
	ld.global.u32 	%r166, [%rd12+20];
	setp.ne.s32 	%p38, %r166, %r1;
	@%p38 bra 	$L__BB1_81;
	add.s32 	%r221, %r221, 1;
	st.global.u32 	[%rd4], %r221;
$L__BB1_81:
	ld.global.u32 	%r167, [%rd12+24];
	setp.ne.s32 	%p39, %r167, %r1;
	@%p39 bra 	$L__BB1_83;
	add.s32 	%r221, %r221, 1;
	st.global.u32 	[%rd4], %r221;
$L__BB1_83:
	ld.global.u32 	%r168, [%rd12+28];
	setp.ne.s32 	%p40, %r168, %r1;
	@%p40 bra 	$L__BB1_85;
	add.s32 	%r221, %r221, 1;
	st.global.u32 	[%rd4], %r221;
$L__BB1_85:
	add.s32 	%r248, %r248, 8;
$L__BB1_86:
	setp.eq.s32 	%p41, %r71, 0;
	@%p41 bra 	$L__BB1_102;
	and.b32  	%r91, %r125, 3;
	setp.lt.u32 	%p42, %r71, 4;
	@%p42 bra 	$L__BB1_97;
	mul.wide.u32 	%rd31, %r248, 4;
	add.s64 	%rd13, %rd2, %rd31;
	ld.global.u32 	%r169, [%rd13];
	setp.ne.s32 	%p43, %r169, %r1;
	@%p43 bra 	$L__BB1_90;
	add.s32 	%r221, %r221, 1;
	st.global.u32 	[%rd4], %r221;
$L__BB1_90:
	ld.global.u32 	%r170, [%rd13+4];
	setp.ne.s32 	%p44, %r170, %r1;
	@%p44 bra 	$L__BB1_92;
	add.s32 	%r221, %r221, 1;
	st.global.u32 	[%rd4], %r221;
$L__BB1_92:
	ld.global.u32 	%r171, [%rd13+8];
	setp.ne.s32 	%p45, %r171, %r1;
	@%p45 bra 	$L__BB1_94;
	add.s32 	%r221, %r221, 1;
	st.global.u32 	[%rd4], %r221;
$L__BB1_94:
	ld.global.u32 	%r172, [%rd13+12];
	setp.ne.s32 	%p46, %r172, %r1;
	@%p46 bra 	$L__BB1_96;
	add.s32 	%r221, %r221, 1;
	st.global.u32 	[%rd4], %r221;
$L__BB1_96:
	add.s32 	%r248, %r248, 4;
$L__BB1_97:
	setp.eq.s32 	%p47, %r91, 0;
	@%p47 bra 	$L__BB1_102;
	mov.b32 	%r257, 0;
$L__BB1_99:
	.pragma "nounroll";
	mul.wide.u32 	%rd32, %r248, 4;
	add.s64 	%rd33, %rd2, %rd32;
	ld.global.u32 	%r174, [%rd33];
	setp.ne.s32 	%p48, %r174, %r1;
	@%p48 bra 	$L__BB1_101;
	add.s32 	%r221, %r221, 1;
	st.global.u32 	[%rd4], %r221;
$L__BB1_101:
	add.s32 	%r248, %r248, 1;
	add.s32 	%r257, %r257, 1;
	setp.ne.s32 	%p49, %r257, %r91;
	@%p49 bra 	$L__BB1_99;
$L__BB1_102:
	min.s32 	%r188, %r221, %r126;
	setp.lt.s32 	%p61, %r188, 1;
	@%p61 bra 	$L__BB1_114;
	mul.lo.s32 	%r111, %r126, %r1;
	and.b32  	%r112, %r126, 7;
	setp.lt.u32 	%p62, %r126, 8;
	mov.b32 	%r263, 0;
	@%p62 bra 	$L__BB1_106;
	and.b32  	%r263, %r126, 2147483640;
	neg.s32 	%r261, %r263;
	add.s64 	%rd14, %rd3, 16;
	mov.u32 	%r260, %r111;
$L__BB1_105:
	.pragma "nounroll";
	mul.wide.s32 	%rd65, %r260, 4;
	add.s64 	%rd66, %rd14, %rd65;
	ld.global.f32 	%f94, [%rd66+-16];
	ld.global.u32 	%r190, [%rd4];
	cvt.rn.f32.s32 	%f95, %r190;
	div.rn.f32 	%f96, %f94, %f95;
	st.global.f32 	[%rd66+-16], %f96;
	ld.global.f32 	%f97, [%rd66+-12];
	ld.global.u32 	%r191, [%rd4];
	cvt.rn.f32.s32 	%f98, %r191;
	div.rn.f32 	%f99, %f97, %f98;
	st.global.f32 	[%rd66+-12], %f99;
	ld.global.f32 	%f100, [%rd66+-8];
	ld.global.u32 	%r192, [%rd4];
	cvt.rn.f32.s32 	%f101, %r192;
	div.rn.f32 	%f102, %f100, %f101;
	st.global.f32 	[%rd66+-8], %f102;
	ld.global.f32 	%f103, [%rd66+-4];
	ld.global.u32 	%r193, [%rd4];
	cvt.rn.f32.s32 	%f104, %r193;
	div.rn.f32 	%f105, %f103, %f104;
	st.global.f32 	[%rd66+-4], %f105;
	ld.global.f32 	%f106, [%rd66];
	ld.global.u32 	%r194, [%rd4];
	cvt.rn.f32.s32 	%f107, %r194;
	div.rn.f32 	%f108, %f106, %f107;
	st.global.f32 	[%rd66], %f108;
	ld.global.f32 	%f109, [%rd66+4];
	ld.global.u32 	%r195, [%rd4];
	cvt.rn.f32.s32 	%f110, %r195;
	div.rn.f32 	%f111, %f109, %f110;
	st.global.f32 	[%rd66+4], %f111;
	ld.global.f32 	%f112, [%rd66+8];
	ld.global.u32 	%r196, [%rd4];
	cvt.rn.f32.s32 	%f113, %r196;
	div.rn.f32 	%f114, %f112, %f113;
	st.global.f32 	[%rd66+8], %f114;
	ld.global.f32 	%f115, [%rd66+12];
	ld.global.u32 	%r197, [%rd4];
	cvt.rn.f32.s32 	%f116, %r197;
	div.rn.f32 	%f117, %f115, %f116;
	st.global.f32 	[%rd66+12], %f117;
	add.s32 	%r261, %r261, 8;
	add.s32 	%r260, %r260, 8;
	setp.ne.s32 	%p63, %r261, 0;
	@%p63 bra 	$L__BB1_105;
$L__BB1_106:
	setp.eq.s32 	%p64, %r112, 0;
	@%p64 bra 	$L__BB1_114;
	and.b32  	%r120, %r126, 3;
	setp.lt.u32 	%p65, %r112, 4;
	@%p65 bra 	$L__BB1_109;
	add.s32 	%r198, %r263, %r111;
	mul.wide.s32 	%rd67, %r198, 4;
	add.s64 	%rd68, %rd3, %rd67;
	ld.global.f32 	%f118, [%rd68];
	ld.global.u32 	%r199, [%rd4];
	cvt.rn.f32.s32 	%f119, %r199;
	div.rn.f32 	%f120, %f118, %f119;
	st.global.f32 	[%rd68], %f120;
	ld.global.f32 	%f121, [%rd68+4];
	ld.global.u32 	%r200, [%rd4];
	cvt.rn.f32.s32 	%f122, %r200;
	div.rn.f32 	%f123, %f121, %f122;
	st.global.f32 	[%rd68+4], %f123;
	ld.global.f32 	%f124, [%rd68+8];
	ld.global.u32 	%r201, [%rd4];
	cvt.rn.f32.s32 	%f125, %r201;
	div.rn.f32 	%f126, %f124, %f125;
	st.global.f32 	[%rd68+8], %f126;
	ld.global.f32 	%f127, [%rd68+12];
	ld.global.u32 	%r202, [%rd4];
	cvt.rn.f32.s32 	%f128, %r202;
	div.rn.f32 	%f129, %f127, %f128;
	st.global.f32 	[%rd68+12], %f129;
	add.s32 	%r263, %r263, 4;
$L__BB1_109:
	setp.eq.s32 	%p66, %r120, 0;
	@%p66 bra 	$L__BB1_114;
	setp.eq.s32 	%p67, %r120, 1;
	@%p67 bra 	$L__BB1_112;
	add.s32 	%r203, %r263, %r111;
	mul.wide.s32 	%rd69, %r203, 4;
	add.s64 	%rd70, %rd3, %rd69;
	ld.global.f32 	%f130, [%rd70];
	ld.global.u32 	%r204, [%rd4];
	cvt.rn.f32.s32 	%f131, %r204;
	div.rn.f32 	%f132, %f130, %f131;
	st.global.f32 	[%rd70], %f132;
	ld.global.f32 	%f133, [%rd70+4];
	ld.global.u32 	%r205, [%rd4];
	cvt.rn.f32.s32 	%f134, %r205;
	div.rn.f32 	%f135, %f133, %f134;
	st.global.f32 	[%rd70+4], %f135;
	add.s32 	%r263, %r263, 2;
$L__BB1_112:
	and.b32  	%r206, %r126, 1;
	setp.eq.b32 	%p68, %r206, 1;
	not.pred 	%p69, %p68;
	@%p69 bra 	$L__BB1_114;
	add.s32 	%r207, %r263, %r111;
	mul.wide.s32 	%rd71, %r207, 4;
	add.s64 	%rd72, %rd3, %rd71;
	ld.global.f32 	%f136, [%rd72];
	ld.global.u32 	%r208, [%rd4];
	cvt.rn.f32.s32 	%f137, %r208;
	div.rn.f32 	%f138, %f136, %f137;
	st.global.f32 	[%rd72], %f138;
$L__BB1_114:
	ret;

}


// ===== COMPILED SASS (sm_100) =====

	.target	sm_100

	.elftype	@"ET_EXEC"


//--------------------- .note.nv.tkinfo           --------------------------
	.section	.note.nv.tkinfo,"",@"SHT_NOTE"
	.sectionflags	@"SHF_NOTE_NV_TKINFO"
	.tkinfo
        /*0018*/ 	.word	0x00000002
        /*0030*/ 	.string	""
        /*0030*/ 	.string	"ptxas"
        /*0030*/ 	.string	"Cuda compilation tools, release 13.0, V13.0.88"
        /*0030*/ 	.string	"Build cuda_13.0.r13.0/compiler.36424714_0"
        /*0030*/ 	.string	"-arch sm_100 -m 64 "



//--------------------- .note.nv.cuinfo           --------------------------
	.section	.note.nv.cuinfo,"",@"SHT_NOTE"
	.sectionflags	@"SHF_NOTE_NV_CUINFO"
        /*0018*/ 	.short	0x0002
        /*001a*/ 	.short	0x0064
        /*001c*/ 	.short	0x0082
	.zero		2


//--------------------- .nv.info                  --------------------------
	.section	.nv.info,"",@"SHT_CUDA_INFO"
	.align	4


	//----- nvinfo : EIATTR_REGCOUNT
	.align		4
        /*0000*/ 	.byte	0x04, 0x2f
        /*0002*/ 	.short	(.L_1 - .L_0)
	.align		4
.L_0:
        /*0004*/ 	.word	index@(_Z14assignClustersPfS_Piiii)
        /*0008*/ 	.word	0x0000001d


	//----- nvinfo : EIATTR_FRAME_SIZE
	.align		4
.L_1:
        /*000c*/ 	.byte	0x04, 0x11
        /*000e*/ 	.short	(.L_3 - .L_2)
	.align		4
.L_2:
        /*0010*/ 	.word	index@($__internal_1_$__cuda_sm20_sqrt_rn_f32_slowpath)
        /*0014*/ 	.word	0x00000000


	//----- nvinfo : EIATTR_FRAME_SIZE
	.align		4
.L_3:
        /*0018*/ 	.byte	0x04, 0x11
        /*001a*/ 	.short	(.L_5 - .L_4)
	.align		4
.L_4:
        /*001c*/ 	.word	index@(_Z14assignClustersPfS_Piiii)
        /*0020*/ 	.word	0x00000000


	//----- nvinfo : EIATTR_REGCOUNT
	.align		4
.L_5:
        /*0024*/ 	.byte	0x04, 0x2f
        /*0026*/ 	.short	(.L_7 - .L_6)
	.align		4
.L_6:
        /*0028*/ 	.word	index@(_Z18recomputeCentroidsPfS_PiS0_iii)
        /*002c*/ 	.word	0x0000001c


	//----- nvinfo : EIATTR_FRAME_SIZE
	.align		4
.L_7:
        /*0030*/ 	.byte	0x04, 0x11
        /*0032*/ 	.short	(.L_9 - .L_8)
	.align		4
.L_8:
        /*0034*/ 	.word	index@($__internal_0_$__cuda_sm3x_div_rn_noftz_f32_slowpath)
        /*0038*/ 	.word	0x00000000


	//----- nvinfo : EIATTR_FRAME_SIZE
	.align		4
.L_9:
        /*003c*/ 	.byte	0x04, 0x11
        /*003e*/ 	.short	(.L_11 - .L_10)
	.align		4
.L_10:
        /*0040*/ 	.word	index@(_Z18recomputeCentroidsPfS_PiS0_iii)
        /*0044*/ 	.word	0x00000000


	//----- nvinfo : EIATTR_MIN_STACK_SIZE
	.align		4
.L_11:
        /*0048*/ 	.byte	0x04, 0x12
        /*004a*/ 	.short	(.L_13 - .L_12)
	.align		4
.L_12:
        /*004c*/ 	.word	index@(_Z18recomputeCentroidsPfS_PiS0_iii)
        /*0050*/ 	.word	0x00000000


	//----- nvinfo : EIATTR_MIN_STACK_SIZE
	.align		4
.L_13:
        /*0054*/ 	.byte	0x04, 0x12
        /*0056*/ 	.short	(.L_15 - .L_14)
	.align		4
.L_14:
        /*0058*/ 	.word	index@(_Z14assignClustersPfS_Piiii)
        /*005c*/ 	.word	0x00000000
.L_15:


//--------------------- .nv.compat                --------------------------
	.section	.nv.compat,"",@"SHT_CUDA_COMPAT_INFO"
	.align	4
        /*0000*/ 	.byte	0x02, 0x09, 0x00, 0x00, 0x02, 0x02, 0x01, 0x00, 0x02, 0x05, 0x05, 0x00, 0x03, 0x07, 0x01, 0x01
        /*0010*/ 	.byte	0x02, 0x03, 0x00, 0x00, 0x02, 0x06, 0x01, 0x00, 0x04, 0x0b, 0x08, 0x00, 0x01, 0x00, 0x00, 0x00
        /*0020*/ 	.byte	0x00, 0x00, 0x00, 0x00


//--------------------- .nv.info._Z18recomputeCentroidsPfS_PiS0_iii --------------------------
	.section	.nv.info._Z18recomputeCentroidsPfS_PiS0_iii,"",@"SHT_CUDA_INFO"
	.sectionflags	@""
	.align	4


	//----- nvinfo : EIATTR_CUDA_API_VERSION
	.align		4
        /*0000*/ 	.byte	0x04, 0x37
        /*0002*/ 	.short	(.L_17 - .L_16)
.L_16:
        /*0004*/ 	.word	0x00000082


	//----- nvinfo : EIATTR_KPARAM_INFO
	.align		4
.L_17:
        /*0008*/ 	.byte	0x04, 0x17
        /*000a*/ 	.short	(.L_19 - .L_18)
.L_18:
        /*000c*/ 	.word	0x00000000
        /*0010*/ 	.short	0x0006
        /*0012*/ 	.short	0x0028
        /*0014*/ 	.byte	0x00, 0xf0, 0x11, 0x00


	//----- nvinfo : EIATTR_KPARAM_INFO
	.align		4
.L_19:
        /*0018*/ 	.byte	0x04, 0x17
        /*001a*/ 	.short	(.L_21 - .L_20)
.L_20:
        /*001c*/ 	.word	0x00000000
        /*0020*/ 	.short	0x0005
        /*0022*/ 	.short	0x0024
        /*0024*/ 	.byte	0x00, 0xf0, 0x11, 0x00


	//----- nvinfo : EIATTR_KPARAM_INFO
	.align		4
.L_21:
        /*0028*/ 	.byte	0x04, 0x17
        /*002a*/ 	.short	(.L_23 - .L_22)
.L_22:
        /*002c*/ 	.word	0x00000000
        /*0030*/ 	.short	0x0004
        /*0032*/ 	.short	0x0020
        /*0034*/ 	.byte	0x00, 0xf0, 0x11, 0x00


	//----- nvinfo : EIATTR_KPARAM_INFO
	.align		4
.L_23:
        /*0038*/ 	.byte	0x04, 0x17
        /*003a*/ 	.short	(.L_25 - .L_24)
.L_24:
        /*003c*/ 	.word	0x00000000
        /*0040*/ 	.short	0x0003
        /*0042*/ 	.short	0x0018
        /*0044*/ 	.byte	0x00, 0xf5, 0x21, 0x00


	//----- nvinfo : EIATTR_KPARAM_INFO
	.align		4
.L_25:
        /*0048*/ 	.byte	0x04, 0x17
        /*004a*/ 	.short	(.L_27 - .L_26)
.L_26:
        /*004c*/ 	.word	0x00000000
        /*0050*/ 	.short	0x0002
        /*0052*/ 	.short	0x0010
        /*0054*/ 	.byte	0x00, 0xf5, 0x21, 0x00


	//----- nvinfo : EIATTR_KPARAM_INFO
	.align		4
.L_27:
        /*0058*/ 	.byte	0x04, 0x17
        /*005a*/ 	.short	(.L_29 - .L_28)
.L_28:
        /*005c*/ 	.word	0x00000000
        /*0060*/ 	.short	0x0001
        /*0062*/ 	.short	0x0008
        /*0064*/ 	.byte	0x00, 0xf5, 0x21, 0x00


	//----- nvinfo : EIATTR_KPARAM_INFO
	.align		4
.L_29:
        /*0068*/ 	.byte	0x04, 0x17
        /*006a*/ 	.short	(.L_31 - .L_30)
.L_30:
        /*006c*/ 	.word	0x00000000
        /*0070*/ 	.short	0x0000
        /*0072*/ 	.short	0x0000
        /*0074*/ 	.byte	0x00, 0xf5, 0x21, 0x00


	//----- nvinfo : EIATTR_SPARSE_MMA_MASK
	.align		4
.L_31:
        /*0078*/ 	.byte	0x03, 0x50
        /*007a*/ 	.short	0x0000


	//----- nvinfo : EIATTR_MAXREG_COUNT
	.align		4
        /*007c*/ 	.byte	0x03, 0x1b
        /*007e*/ 	.short	0x00ff


	//----- nvinfo : EIATTR_MERCURY_ISA_VERSION
	.align		4
        /*0080*/ 	.byte	0x03, 0x5f
        /*0082*/ 	.short	0x0101


	//----- nvinfo : EIATTR_VRC_CTA_INIT_COUNT
	.align		4
        /*0084*/ 	.byte	0x02, 0x4a
	.zero		1
	.zero		1


	//----- nvinfo : EIATTR_EXIT_INSTR_OFFSETS
	.align		4
        /*0088*/ 	.byte	0x04, 0x1c
        /*008a*/ 	.short	(.L_33 - .L_32)


	//   ....[0]....
.L_32:
        /*008c*/ 	.word	0x00000070


	//   ....[1]....
        /*0090*/ 	.word	0x00001c20


	//   ....[2]....
        /*0094*/ 	.word	0x000025a0


	//   ....[3]....
        /*0098*/ 	.word	0x00002a60


	//   ....[4]....
        /*009c*/ 	.word	0x00002d10


	//   ....[5]....
        /*00a0*/ 	.word	0x00002e50


	//----- nvinfo : EIATTR_CRS_STACK_SIZE
	.align		4
.L_33:
        /*00a4*/ 	.byte	0x04, 0x1e
        /*00a6*/ 	.short	(.L_35 - .L_34)
.L_34:
        /*00a8*/ 	.word	0x00000000


	//----- nvinfo : EIATTR_CBANK_PARAM_SIZE
	.align		4
.L_35:
        /*00ac*/ 	.byte	0x03, 0x19
        /*00ae*/ 	.short	0x002c


	//----- nvinfo : EIATTR_PARAM_CBANK
	.align		4
        /*00b0*/ 	.byte	0x04, 0x0a
        /*00b2*/ 	.short	(.L_37 - .L_36)
	.align		4
.L_36:
        /*00b4*/ 	.word	index@(.nv.constant0._Z18recomputeCentroidsPfS_PiS0_iii)
        /*00b8*/ 	.short	0x0380
        /*00ba*/ 	.short	0x002c


	//----- nvinfo : EIATTR_SW_WAR
	.align		4
.L_37:
        /*00bc*/ 	.byte	0x04, 0x36
        /*00be*/ 	.short	(.L_39 - .L_38)
.L_38:
        /*00c0*/ 	.word	0x00000008
.L_39:


//--------------------- .nv.info._Z14assignClustersPfS_Piiii --------------------------
	.section	.nv.info._Z14assignClustersPfS_Piiii,"",@"SHT_CUDA_INFO"
	.sectionflags	@""
	.align	4


	//----- nvinfo : EIATTR_CUDA_API_VERSION
	.align		4
        /*0000*/ 	.byte	0x04, 0x37
        /*0002*/ 	.short	(.L_41 - .L_40)
.L_40:
        /*0004*/ 	.word	0x00000082


	//----- nvinfo : EIATTR_KPARAM_INFO
	.align		4
.L_41:
        /*0008*/ 	.byte	0x04, 0x17
        /*000a*/ 	.short	(.L_43 - .L_42)
.L_42:
        /*000c*/ 	.word	0x00000000
        /*0010*/ 	.short	0x0005
        /*0012*/ 	.short	0x0020
        /*0014*/ 	.byte	0x00, 0xf0, 0x11, 0x00


	//----- nvinfo : EIATTR_KPARAM_INFO
	.align		4
.L_43:
        /*0018*/ 	.byte	0x04, 0x17
        /*001a*/ 	.short	(.L_45 - .L_44)
.L_44:
        /*001c*/ 	.word	0x00000000
        /*0020*/ 	.short	0x0004
        /*0022*/ 	.short	0x001c
        /*0024*/ 	.byte	0x00, 0xf0, 0x11, 0x00


	//----- nvinfo : EIATTR_KPARAM_INFO
	.align		4
.L_45:
        /*0028*/ 	.byte	0x04, 0x17
        /*002a*/ 	.short	(.L_47 - .L_46)
.L_46:
        /*002c*/ 	.word	0x00000000
        /*0030*/ 	.short	0x0003
        /*0032*/ 	.short	0x0018
        /*0034*/ 	.byte	0x00, 0xf0, 0x11, 0x00


	//----- nvinfo : EIATTR_KPARAM_INFO
	.align		4
.L_47:
        /*0038*/ 	.byte	0x04, 0x17
        /*003a*/ 	.short	(.L_49 - .L_48)
.L_48:
        /*003c*/ 	.word	0x00000000
        /*0040*/ 	.short	0x0002
        /*0042*/ 	.short	0x0010
        /*0044*/ 	.byte	0x00, 0xf5, 0x21, 0x00


	//----- nvinfo : EIATTR_KPARAM_INFO
	.align		4
.L_49:
        /*0048*/ 	.byte	0x04, 0x17
        /*004a*/ 	.short	(.L_51 - .L_50)
.L_50:
        /*004c*/ 	.word	0x00000000
        /*0050*/ 	.short	0x0001
        /*0052*/ 	.short	0x0008
        /*0054*/ 	.byte	0x00, 0xf5, 0x21, 0x00


	//----- nvinfo : EIATTR_KPARAM_INFO
	.align		4
.L_51:
        /*0058*/ 	.byte	0x04, 0x17
        /*005a*/ 	.short	(.L_53 - .L_52)
.L_52:
        /*005c*/ 	.word	0x00000000
        /*0060*/ 	.short	0x0000
        /*0062*/ 	.short	0x0000
        /*0064*/ 	.byte	0x00, 0xf5, 0x21, 0x00


	//----- nvinfo : EIATTR_SPARSE_MMA_MASK
	.align		4
.L_53:
        /*0068*/ 	.byte	0x03, 0x50
        /*006a*/ 	.short	0x0000


	//----- nvinfo : EIATTR_MAXREG_COUNT
	.align		4
        /*006c*/ 	.byte	0x03, 0x1b
        /*006e*/ 	.short	0x00ff


	//----- nvinfo : EIATTR_MERCURY_ISA_VERSION
	.align		4
        /*0070*/ 	.byte	0x03, 0x5f
        /*0072*/ 	.short	0x0101


	//----- nvinfo : EIATTR_VRC_CTA_INIT_COUNT
	.align		4
        /*0074*/ 	.byte	0x02, 0x4a
	.zero		1
	.zero		1


	//----- nvinfo : EIATTR_EXIT_INSTR_OFFSETS
	.align		4
        /*0078*/ 	.byte	0x04, 0x1c
        /*007a*/ 	.short	(.L_55 - .L_54)


	//   ....[0]....
.L_54:
        /*007c*/ 	.word	0x00000070


	//   ....[1]....
        /*0080*/ 	.word	0x00000f40


	//----- nvinfo : EIATTR_CRS_STACK_SIZE
	.align		4
.L_55:
        /*0084*/ 	.byte	0x04, 0x1e
        /*0086*/ 	.short	(.L_57 - .L_56)
.L_56:
        /*0088*/ 	.word	0x00000000


	//----- nvinfo : EIATTR_CBANK_PARAM_SIZE
	.align		4
.L_57:
        /*008c*/ 	.byte	0x03, 0x19
        /*008e*/ 	.short	0x0024


	//----- nvinfo : EIATTR_PARAM_CBANK
	.align		4
        /*0090*/ 	.byte	0x04, 0x0a
        /*0092*/ 	.short	(.L_59 - .L_58)
	.align		4
.L_58:
        /*0094*/ 	.word	index@(.nv.constant0._Z14assignClustersPfS_Piiii)
        /*0098*/ 	.short	0x0380
        /*009a*/ 	.short	0x0024


	//----- nvinfo : EIATTR_SW_WAR
	.align		4
.L_59:
        /*009c*/ 	.byte	0x04, 0x36
        /*009e*/ 	.short	(.L_61 - .L_60)
.L_60:
        /*00a0*/ 	.word	0x00000008
.L_61:


//--------------------- .nv.callgraph             --------------------------
	.section	.nv.callgraph,"",@"SHT_CUDA_CALLGRAPH"
	.align	4
	.sectionentsize	8
	.align		4
        /*0000*/ 	.word	0x00000000
	.align		4
        /*0004*/ 	.word	0xffffffff
	.align		4
        /*0008*/ 	.word	0x00000000
	.align		4
        /*000c*/ 	.word	0xfffffffe
	.align		4
        /*0010*/ 	.word	0x00000000
	.align		4
        /*0014*/ 	.word	0xfffffffd
	.align		4
        /*0018*/ 	.word	0x00000000
	.align		4
        /*001c*/ 	.word	0xfffffffc


//--------------------- .text._Z18recomputeCentroidsPfS_PiS0_iii --------------------------
	.section	.text._Z18recomputeCentroidsPfS_PiS0_iii,"ax",@progbits
	.align	128
        .global         _Z18recomputeCentroidsPfS_PiS0_iii
        .type           _Z18recomputeCentroidsPfS_PiS0_iii,@function
        .size           _Z18recomputeCentroidsPfS_PiS0_iii,(.L_x_83 - _Z18recomputeCentroidsPfS_PiS0_iii)
        .other          _Z18recomputeCentroidsPfS_PiS0_iii,@"STO_CUDA_ENTRY STV_DEFAULT"
_Z18recomputeCentroidsPfS_PiS0_iii:
.text._Z18recomputeCentroidsPfS_PiS0_iii:
[----:B------:R-:W-:Y:S01]  /*0000*/  LDC R1, c[0x0][0x37c] ;  /* 0x0000df00ff017b82 */ /* 0x000fe20000000800 */
[----:B------:R-:W0:Y:S07]  /*0010*/  S2R R3, SR_TID.X ;  /* 0x0000000000037919 */ /* 0x000e2e0000002100 */
[----:B------:R-:W0:Y:S01]  /*0020*/  S2UR UR4, SR_CTAID.X ;  /* 0x00000000000479c3 */ /* 0x000e220000002500 */
[----:B------:R-:W1:Y:S07]  /*0030*/  LDCU UR5, c[0x0][0x3a8] ;  /* 0x00007500ff0577ac */ /* 0x000e6e0008000800 */
[----:B------:R-:W0:Y:S02]  /*0040*/  LDC R0, c[0x0][0x360] ;  /* 0x0000d800ff007b82 */ /* 0x000e240000000800 */
[----:B0-----:R-:W-:-:S05]  /*0050*/  IMAD R0, R0, UR4, R3 ;  /* 0x0000000400007c24 */ /* 0x001fca000f8e0203 */
[----:B-1----:R-:W-:-:S13]  /*0060*/  ISETP.GE.AND P0, PT, R0, UR5, PT ;  /* 0x0000000500007c0c */ /* 0x002fda000bf06270 */
[----:B------:R-:W-:Y:S05]  /*0070*/  @P0 EXIT ;  /* 0x000000000000094d */ /* 0x000fea0003800000 */
[----:B------:R-:W0:Y:S01]  /*0080*/  LDC R7, c[0x0][0x3a4] ;  /* 0x0000e900ff077b82 */ /* 0x000e220000000800 */
[----:B------:R-:W1:Y:S01]  /*0090*/  LDCU.64 UR10, c[0x0][0x358] ;  /* 0x00006b00ff0a77ac */ /* 0x000e620008000a00 */
[----:B0-----:R-:W-:-:S13]  /*00a0*/  ISETP.GE.AND P0, PT, R7, 0x1, PT ;  /* 0x000000010700780c */ /* 0x001fda0003f06270 */
[----:B-1----:R-:W-:Y:S05]  /*00b0*/  @!P0 BRA `(.L_x_0) ;  /* 0x0000000000c08947 */ /* 0x002fea0003800000 */
[C---:B------:R-:W-:Y:S01]  /*00c0*/  ISETP.GE.U32.AND P2, PT, R7.reuse, 0x8, PT ;  /* 0x000000080700780c */ /* 0x040fe20003f46070 */
[----:B------:R-:W-:Y:S01]  /*00d0*/  IMAD.MOV.U32 R6, RZ, RZ, RZ ;  /* 0x000000ffff067224 */ /* 0x000fe200078e00ff */
[----:B------:R-:W-:-:S04]  /*00e0*/  LOP3.LUT R8, R7, 0x7, RZ, 0xc0, !PT ;  /* 0x0000000707087812 */ /* 0x000fc800078ec0ff */
[----:B------:R-:W-:-:S07]  /*00f0*/  ISETP.NE.AND P1, PT, R8, RZ, PT ;  /* 0x000000ff0800720c */ /* 0x000fce0003f25270 */
[----:B------:R-:W-:Y:S06]  /*0100*/  @!P2 BRA `(.L_x_1) ;  /* 0x000000000040a947 */ /* 0x000fec0003800000 */
[----:B------:R-:W0:Y:S01]  /*0110*/  LDC.64 R4, c[0x0][0x388] ;  /* 0x0000e200ff047b82 */ /* 0x000e220000000a00 */
[----:B------:R-:W-:Y:S01]  /*0120*/  LOP3.LUT R6, R7, 0x7ffffff8, RZ, 0xc0, !PT ;  /* 0x7ffffff807067812 */ /* 0x000fe200078ec0ff */
[----:B------:R-:W-:-:S06]  /*0130*/  UMOV UR4, URZ ;  /* 0x000000ff00047c82 */ /* 0x000fcc0008000000 */
.L_x_2:
[----:B-1----:R-:W-:Y:S01]  /*0140*/  IMAD R3, R0, R7, UR4 ;  /* 0x0000000400037e24 */ /* 0x002fe2000f8e0207 */
[----:B------:R-:W-:-:S03]  /*0150*/  UIADD3 UR4, UPT, UPT, UR4, 0x8, URZ ;  /* 0x0000000804047890 */ /* 0x000fc6000fffe0ff */
[----:B0-----:R-:W-:-:S03]  /*0160*/  IMAD.WIDE R2, R3, 0x4, R4 ;  /* 0x0000000403027825 */ /* 0x001fc600078e0204 */
[----:B------:R-:W-:Y:S02]  /*0170*/  ISETP.NE.AND P2, PT, R6, UR4, PT ;  /* 0x0000000406007c0c */ /* 0x000fe4000bf45270 */
[----:B------:R1:W-:Y:S04]  /*0180*/  STG.E desc[UR10][R2.64], RZ ;  /* 0x000000ff02007986 */ /* 0x0003e8000c10190a */
[----:B------:R1:W-:Y:S04]  /*0190*/  STG.E desc[UR10][R2.64+0x4], RZ ;  /* 0x000004ff02007986 */ /* 0x0003e8000c10190a */
[----:B------:R1:W-:Y:S04]  /*01a0*/  STG.E desc[UR10][R2.64+0x8], RZ ;  /* 0x000008ff02007986 */ /* 0x0003e8000c10190a */
[----:B------:R1:W-:Y:S04]  /*01b0*/  STG.E desc[UR10][R2.64+0xc], RZ ;  /* 0x00000cff02007986 */ /* 0x0003e8000c10190a */
[----:B------:R1:W-:Y:S04]  /*01c0*/  STG.E desc[UR10][R2.64+0x10], RZ ;  /* 0x000010ff02007986 */ /* 0x0003e8000c10190a */
[----:B------:R1:W-:Y:S04]  /*01d0*/  STG.E desc[UR10][R2.64+0x14], RZ ;  /* 0x000014ff02007986 */ /* 0x0003e8000c10190a */
[----:B------:R1:W-:Y:S04]  /*01e0*/  STG.E desc[UR10][R2.64+0x18], RZ ;  /* 0x000018ff02007986 */ /* 0x0003e8000c10190a */
[----:B------:R1:W-:Y:S01]  /*01f0*/  STG.E desc[UR10][R2.64+0x1c], RZ ;  /* 0x00001cff02007986 */ /* 0x0003e2000c10190a */
[----:B------:R-:W-:Y:S05]  /*0200*/  @P2 BRA `(.L_x_2) ;  /* 0xfffffffc00cc2947 */ /* 0x000fea000383ffff */
.L_x_1:
[----:B------:R-:W-:Y:S05]  /*0210*/  @!P1 BRA `(.L_x_0) ;  /* 0x0000000000689947 */ /* 0x000fea0003800000 */
[----:B------:R-:W-:Y:S02]  /*0220*/  ISETP.GE.U32.AND P1, PT, R8, 0x4, PT ;  /* 0x000000040800780c */ /* 0x000fe40003f26070 */
[----:B------:R-:W-:-:S04]  /*0230*/  LOP3.LUT R4, R7, 0x3, RZ, 0xc0, !PT ;  /* 0x0000000307047812 */ /* 0x000fc800078ec0ff */
[----:B------:R-:W-:-:S07]  /*0240*/  ISETP.NE.AND P2, PT, R4, RZ, PT ;  /* 0x000000ff0400720c */ /* 0x000fce0003f45270 */
[----:B------:R-:W-:Y:S06]  /*0250*/  @!P1 BRA `(.L_x_3) ;  /* 0x0000000000209947 */ /* 0x000fec0003800000 */
[----:B-1----:R-:W0:Y:S01]  /*0260*/  LDC.64 R2, c[0x0][0x388] ;  /* 0x0000e200ff027b82 */ /* 0x002e220000000a00 */
[----:B------:R-:W-:Y:S02]  /*0270*/  IMAD R5, R0, R7, R6 ;  /* 0x0000000700057224 */ /* 0x000fe400078e0206 */
[----:B------:R-:W-:Y:S02]  /*0280*/  VIADD R6, R6, 0x4 ;  /* 0x0000000406067836 */ /* 0x000fe40000000000 */
[----:B0-----:R-:W-:-:S05]  /*0290*/  IMAD.WIDE R2, R5, 0x4, R2 ;  /* 0x0000000405027825 */ /* 0x001fca00078e0202 */
[----:B------:R0:W-:Y:S04]  /*02a0*/  STG.E desc[UR10][R2.64], RZ ;  /* 0x000000ff02007986 */ /* 0x0001e8000c10190a */
[----:B------:R0:W-:Y:S04]  /*02b0*/  STG.E desc[UR10][R2.64+0x4], RZ ;  /* 0x000004ff02007986 */ /* 0x0001e8000c10190a */
[----:B------:R0:W-:Y:S04]  /*02c0*/  STG.E desc[UR10][R2.64+0x8], RZ ;  /* 0x000008ff02007986 */ /* 0x0001e8000c10190a */
[----:B------:R0:W-:Y:S02]  /*02d0*/  STG.E desc[UR10][R2.64+0xc], RZ ;  /* 0x00000cff02007986 */ /* 0x0001e4000c10190a */
.L_x_3:
[----:B------:R-:W-:Y:S05]  /*02e0*/  @!P2 BRA `(.L_x_0) ;  /* 0x000000000034a947 */ /* 0x000fea0003800000 */
[----:B01----:R-:W-:Y:S02]  /*02f0*/  LOP3.LUT R2, R7, 0x1, RZ, 0xc0, !PT ;  /* 0x0000000107027812 */ /* 0x003fe400078ec0ff */
[----:B------:R-:W-:Y:S02]  /*0300*/  ISETP.NE.AND P1, PT, R4, 0x1, PT ;  /* 0x000000010400780c */ /* 0x000fe40003f25270 */
[----:B------:R-:W-:-:S11]  /*0310*/  ISETP.NE.U32.AND P2, PT, R2, 0x1, PT ;  /* 0x000000010200780c */ /* 0x000fd60003f45070 */
[----:B------:R-:W0:Y:S01]  /*0320*/  @P1 LDC.64 R2, c[0x0][0x388] ;  /* 0x0000e200ff021b82 */ /* 0x000e220000000a00 */
[----:B------:R-:W-:Y:S01]  /*0330*/  @P1 IMAD R5, R0, R7, R6 ;  /* 0x0000000700051224 */ /* 0x000fe200078e0206 */
[----:B------:R-:W-:-:S05]  /*0340*/  @P1 IADD3 R6, PT, PT, R6, 0x2, RZ ;  /* 0x0000000206061810 */ /* 0x000fca0007ffe0ff */
[----:B------:R-:W-:Y:S01]  /*0350*/  @!P2 IMAD R11, R0, R7, R6 ;  /* 0x00000007000ba224 */ /* 0x000fe200078e0206 */
[----:B------:R-:W1:Y:S01]  /*0360*/  @!P2 LDC.64 R8, c[0x0][0x388] ;  /* 0x0000e200ff08ab82 */ /* 0x000e620000000a00 */
[----:B0-----:R-:W-:-:S05]  /*0370*/  @P1 IMAD.WIDE R4, R5, 0x4, R2 ;  /* 0x0000000405041825 */ /* 0x001fca00078e0202 */
[----:B------:R2:W-:Y:S01]  /*0380*/  @P1 STG.E desc[UR10][R4.64], RZ ;  /* 0x000000ff04001986 */ /* 0x0005e2000c10190a */
[----:B-1----:R-:W-:-:S03]  /*0390*/  @!P2 IMAD.WIDE R2, R11, 0x4, R8 ;  /* 0x000000040b02a825 */ /* 0x002fc600078e0208 */
[----:B------:R2:W-:Y:S04]  /*03a0*/  @P1 STG.E desc[UR10][R4.64+0x4], RZ ;  /* 0x000004ff04001986 */ /* 0x0005e8000c10190a */
[----:B------:R2:W-:Y:S02]  /*03b0*/  @!P2 STG.E desc[UR10][R2.64], RZ ;  /* 0x000000ff0200a986 */ /* 0x0005e4000c10190a */
.L_x_0:
[----:B--2---:R-:W2:Y:S01]  /*03c0*/  LDC.64 R4, c[0x0][0x398] ;  /* 0x0000e600ff047b82 */ /* 0x004ea20000000a00 */
[----:B------:R-:W3:Y:S01]  /*03d0*/  LDCU UR4, c[0x0][0x3a0] ;  /* 0x00007400ff0477ac */ /* 0x000ee20008000800 */
[----:B01----:R-:W-:Y:S01]  /*03e0*/  IMAD.MOV.U32 R3, RZ, RZ, RZ ;  /* 0x000000ffff037224 */ /* 0x003fe200078e00ff */
[----:B---3--:R-:W-:Y:S01]  /*03f0*/  UISETP.GE.AND UP0, UPT, UR4, 0x1, UPT ;  /* 0x000000010400788c */ /* 0x008fe2000bf06270 */
[----:B--2---:R-:W-:-:S05]  /*0400*/  IMAD.WIDE R4, R0, 0x4, R4 ;  /* 0x0000000400047825 */ /* 0x004fca00078e0204 */
[----:B------:R0:W-:Y:S03]  /*0410*/  STG.E desc[UR10][R4.64], RZ ;  /* 0x000000ff04007986 */ /* 0x0001e6000c10190a */
[----:B------:R-:W-:Y:S05]  /*0420*/  BRA.U !UP0, `(.L_x_4) ;  /* 0x0000001508f07547 */ /* 0x000fea000b800000 */
[----:B------:R-:W-:Y:S05]  /*0430*/  @!P0 BRA `(.L_x_5) ;  /* 0x0000000c00808947 */ /* 0x000fea0003800000 */
[----:B------:R-:W1:Y:S01]  /*0440*/  LDCU.64 UR4, c[0x0][0x388] ;  /* 0x00007100ff0477ac */ /* 0x000e620008000a00 */
[C---:B------:R-:W-:Y:S01]  /*0450*/  LOP3.LUT R3, R7.reuse, 0x7ffffff0, RZ, 0xc0, !PT ;  /* 0x7ffffff007037812 */ /* 0x040fe200078ec0ff */
[----:B------:R-:W-:Y:S01]  /*0460*/  IMAD R2, R0, R7, RZ ;  /* 0x0000000700027224 */ /* 0x000fe200078e02ff */
[C---:B------:R-:W-:Y:S02]  /*0470*/  LOP3.LUT R16, R7.reuse, 0xf, RZ, 0xc0, !PT ;  /* 0x0000000f07107812 */ /* 0x040fe400078ec0ff */
[C---:B------:R-:W-:Y:S01]  /*0480*/  LOP3.LUT R17, R7.reuse, 0x7, RZ, 0xc0, !PT ;  /* 0x0000000707117812 */ /* 0x040fe200078ec0ff */
[----:B------:R-:W-:Y:S01]  /*0490*/  IMAD.MOV R8, RZ, RZ, -R3 ;  /* 0x000000ffff087224 */ /* 0x000fe200078e0a03 */
[----:B------:R-:W-:Y:S01]  /*04a0*/  LOP3.LUT R6, R7, 0x3, RZ, 0xc0, !PT ;  /* 0x0000000307067812 */ /* 0x000fe200078ec0ff */
[----:B------:R-:W-:Y:S01]  /*04b0*/  HFMA2 R7, -RZ, RZ, 0, 0 ;  /* 0x00000000ff077431 */ /* 0x000fe200000001ff */
[----:B-1----:R-:W-:-:S04]  /*04c0*/  UIADD3 UR4, UP0, UPT, UR4, 0x20, URZ ;  /* 0x0000002004047890 */ /* 0x002fc8000ff1e0ff */
[----:B------:R-:W-:-:S12]  /*04d0*/  UIADD3.X UR5, UPT, UPT, URZ, UR5, URZ, UP0, !UPT ;  /* 0x00000005ff057290 */ /* 0x000fd800087fe4ff */
.L_x_12:
[----:B-1234-:R-:W1:Y:S02]  /*04e0*/  LDC.64 R10, c[0x0][0x390] ;  /* 0x0000e400ff0a7b82 */ /* 0x01ee640000000a00 */
[----:B-1----:R-:W-:-:S06]  /*04f0*/  IMAD.WIDE.U32 R10, R7, 0x4, R10 ;  /* 0x00000004070a7825 */ /* 0x002fcc00078e000a */
[----:B------:R-:W2:Y:S01]  /*0500*/  LDG.E R11, desc[UR10][R10.64] ;  /* 0x0000000a0a0b7981 */ /* 0x000ea2000c1e1900 */
[----:B------:R-:W-:Y:S01]  /*0510*/  BSSY.RECONVERGENT B0, `(.L_x_6) ;  /* 0x00000cc000007945 */ /* 0x000fe20003800200 */
[----:B--2---:R-:W-:-:S13]  /*0520*/  ISETP.NE.AND P0, PT, R11, R0, PT ;  /* 0x000000000b00720c */ /* 0x004fda0003f05270 */
[----:B------:R-:W-:Y:S05]  /*0530*/  @P0 BRA `(.L_x_7) ;  /* 0x0000000c00240947 */ /* 0x000fea0003800000 */
[----:B------:R-:W2:Y:S01]  /*0540*/  LDG.E R9, desc[UR10][R4.64] ;  /* 0x0000000a04097981 */ /* 0x000ea2000c1e1900 */
[----:B------:R-:W1:Y:S01]  /*0550*/  LDCU UR6, c[0x0][0x3a4] ;  /* 0x00007480ff0677ac */ /* 0x000e620008000800 */
[----:B------:R-:W-:Y:S01]  /*0560*/  IMAD.MOV.U32 R12, RZ, RZ, RZ ;  /* 0x000000ffff0c7224 */ /* 0x000fe200078e00ff */
[----:B-1----:R-:W-:Y:S01]  /*0570*/  UISETP.GE.U32.AND UP0, UPT, UR6, 0x10, UPT ;  /* 0x000000100600788c */ /* 0x002fe2000bf06070 */
[----:B--2---:R-:W-:Y:S01]  /*0580*/  IADD3 R11, PT, PT, R9, 0x1, RZ ;  /* 0x00000001090b7810 */ /* 0x004fe20007ffe0ff */
[----:B------:R-:W-:-:S04]  /*0590*/  IMAD R9, R7, UR6, RZ ;  /* 0x0000000607097c24 */ /* 0x000fc8000f8e02ff */
[----:B------:R1:W-:Y:S03]  /*05a0*/  STG.E desc[UR10][R4.64], R11 ;  /* 0x0000000b04007986 */ /* 0x0003e6000c10190a */
[----:B------:R-:W-:Y:S05]  /*05b0*/  BRA.U !UP0, `(.L_x_8) ;  /* 0x0000000508487547 */ /* 0x000fea000b800000 */
[----:B-1----:R-:W1:Y:S01]  /*05c0*/  LDC.64 R10, c[0x0][0x380] ;  /* 0x0000e000ff0a7b82 */ /* 0x002e620000000a00 */
[----:B------:R-:W-:Y:S01]  /*05d0*/  MOV R14, R2 ;  /* 0x00000002000e7202 */ /* 0x000fe20000000f00 */
[----:B------:R-:W-:Y:S02]  /*05e0*/  IMAD.MOV.U32 R15, RZ, RZ, R8 ;  /* 0x000000ffff0f7224 */ /* 0x000fe400078e0008 */
[----:B-1----:R-:W-:-:S03]  /*05f0*/  IMAD.WIDE.U32 R10, R9, 0x4, R10 ;  /* 0x00000004090a7825 */ /* 0x002fc600078e000a */
[----:B------:R-:W-:-:S04]  /*0600*/  IADD3 R18, P0, PT, R10, 0x20, RZ ;  /* 0x000000200a127810 */ /* 0x000fc80007f1e0ff */
[----:B------:R-:W-:-:S09]  /*0610*/  IADD3.X R19, PT, PT, RZ, R11, RZ, P0, !PT ;  /* 0x0000000bff137210 */ /* 0x000fd200007fe4ff */
.L_x_9:
[----:B--2---:R-:W-:Y:S01]  /*0620*/  MOV R13, UR5 ;  /* 0x00000005000d7c02 */ /* 0x004fe20008000f00 */
[----:B------:R-:W-:Y:S01]  /*0630*/  IMAD.U32 R12, RZ, RZ, UR4 ;  /* 0x00000004ff0c7e24 */ /* 0x000fe2000f8e00ff */
[----:B------:R-:W-:Y:S01]  /*0640*/  MOV R11, R19 ;  /* 0x00000013000b7202 */ /* 0x000fe20000000f00 */
[----:B------:R-:W-:Y:S02]  /*0650*/  IMAD.MOV.U32 R10, RZ, RZ, R18 ;  /* 0x000000ffff0a7224 */ /* 0x000fe400078e0012 */
[----:B------:R-:W-:-:S03]  /*0660*/  IMAD.WIDE R12, R14, 0x4, R12 ;  /* 0x000000040e0c7825 */ /* 0x000fc600078e020c */
[----:B------:R-:W2:Y:S04]  /*0670*/  LDG.E R18, desc[UR10][R10.64+-0x20] ;  /* 0xffffe00a0a127981 */ /* 0x000ea8000c1e1900 */
[----:B------:R-:W2:Y:S04]  /*0680*/  LDG.E R19, desc[UR10][R12.64+-0x20] ;  /* 0xffffe00a0c137981 */ /* 0x000ea8000c1e1900 */
[----:B------:R-:W3:Y:S04]  /*0690*/  LDG.E R21, desc[UR10][R12.64+-0x1c] ;  /* 0xffffe40a0c157981 */ /* 0x000ee8000c1e1900 */
[----:B------:R-:W4:Y:S04]  /*06a0*/  LDG.E R23, desc[UR10][R12.64+-0x18] ;  /* 0xffffe80a0c177981 */ /* 0x000f28000c1e1900 */
[----:B------:R-:W5:Y:S01]  /*06b0*/  LDG.E R25, desc[UR10][R12.64+-0x14] ;  /* 0xffffec0a0c197981 */ /* 0x000f62000c1e1900 */
[----:B--2---:R-:W-:-:S05]  /*06c0*/  FADD R19, R18, R19 ;  /* 0x0000001312137221 */ /* 0x004fca0000000000 */
[----:B------:R1:W-:Y:S04]  /*06d0*/  STG.E desc[UR10][R12.64+-0x20], R19 ;  /* 0xffffe0130c007986 */ /* 0x0003e8000c10190a */
[----:B------:R-:W3:Y:S04]  /*06e0*/  LDG.E R18, desc[UR10][R10.64+-0x1c] ;  /* 0xffffe40a0a127981 */ /* 0x000ee8000c1e1900 */
[----:B-1----:R-:W2:Y:S01]  /*06f0*/  LDG.E R19, desc[UR10][R12.64+-0x10] ;  /* 0xfffff00a0c137981 */ /* 0x002ea2000c1e1900 */
[----:B---3--:R-:W-:-:S05]  /*0700*/  FADD R21, R18, R21 ;  /* 0x0000001512157221 */ /* 0x008fca0000000000 */
[----:B------:R1:W-:Y:S04]  /*0710*/  STG.E desc[UR10][R12.64+-0x1c], R21 ;  /* 0xffffe4150c007986 */ /* 0x0003e8000c10190a */
[----:B------:R-:W4:Y:S04]  /*0720*/  LDG.E R18, desc[UR10][R10.64+-0x18] ;  /* 0xffffe80a0a127981 */ /* 0x000f28000c1e1900 */
[----:B-1----:R-:W3:Y:S01]  /*0730*/  LDG.E R21, desc[UR10][R12.64+-0xc] ;  /* 0xfffff40a0c157981 */ /* 0x002ee2000c1e1900 */
[----:B----4-:R-:W-:-:S05]  /*0740*/  FADD R23, R18, R23 ;  /* 0x0000001712177221 */ /* 0x010fca0000000000 */
[----:B------:R1:W-:Y:S04]  /*0750*/  STG.E desc[UR10][R12.64+-0x18], R23 ;  /* 0xffffe8170c007986 */ /* 0x0003e8000c10190a */
[----:B------:R-:W5:Y:S04]  /*0760*/  LDG.E R18, desc[UR10][R10.64+-0x14] ;  /* 0xffffec0a0a127981 */ /* 0x000f68000c1e1900 */
[----:B-1----:R-:W4:Y:S01]  /*0770*/  LDG.E R23, desc[UR10][R12.64+-0x8] ;  /* 0xfffff80a0c177981 */ /* 0x002f22000c1e1900 */
[----:B-----5:R-:W-:-:S05]  /*0780*/  FADD R25, R18, R25 ;  /* 0x0000001912197221 */ /* 0x020fca0000000000 */
[----:B------:R1:W-:Y:S04]  /*0790*/  STG.E desc[UR10][R12.64+-0x14], R25 ;  /* 0xffffec190c007986 */ /* 0x0003e8000c10190a */
[----:B------:R-:W2:Y:S04]  /*07a0*/  LDG.E R18, desc[UR10][R10.64+-0x10] ;  /* 0xfffff00a0a127981 */ /* 0x000ea8000c1e1900 */
[----:B-1----:R-:W5:Y:S01]  /*07b0*/  LDG.E R25, desc[UR10][R12.64+-0x4] ;  /* 0xfffffc0a0c197981 */ /* 0x002f62000c1e1900 */
        /* <DEDUP_REMOVED lines=34> */
[----:B------:R-:W3:Y:S02]  /*09e0*/  LDG.E R18, desc[UR10][R10.64+0x14] ;  /* 0x0000140a0a127981 */ /* 0x000ee4000c1e1900 */
[----:B---3--:R-:W-:-:S05]  /*09f0*/  FADD R21, R18, R21 ;  /* 0x0000001512157221 */ /* 0x008fca0000000000 */
[----:B------:R2:W-:Y:S04]  /*0a00*/  STG.E desc[UR10][R12.64+0x14], R21 ;  /* 0x000014150c007986 */ /* 0x0005e8000c10190a */
[----:B------:R-:W4:Y:S02]  /*0a10*/  LDG.E R18, desc[UR10][R10.64+0x18] ;  /* 0x0000180a0a127981 */ /* 0x000f24000c1e1900 */
[----:B----4-:R-:W-:-:S05]  /*0a20*/  FADD R23, R18, R23 ;  /* 0x0000001712177221 */ /* 0x010fca0000000000 */
[----:B------:R2:W-:Y:S04]  /*0a30*/  STG.E desc[UR10][R12.64+0x18], R23 ;  /* 0x000018170c007986 */ /* 0x0005e8000c10190a */
[----:B------:R-:W5:Y:S01]  /*0a40*/  LDG.E R18, desc[UR10][R10.64+0x1c] ;  /* 0x00001c0a0a127981 */ /* 0x000f62000c1e1900 */
[----:B------:R-:W-:-:S05]  /*0a50*/  VIADD R15, R15, 0x10 ;  /* 0x000000100f0f7836 */ /* 0x000fca0000000000 */
[----:B------:R-:W-:Y:S01]  /*0a60*/  ISETP.NE.AND P0, PT, R15, RZ, PT ;  /* 0x000000ff0f00720c */ /* 0x000fe20003f05270 */
[----:B------:R-:W-:Y:S02]  /*0a70*/  VIADD R14, R14, 0x10 ;  /* 0x000000100e0e7836 */ /* 0x000fe40000000000 */
[----:B-----5:R-:W-:-:S05]  /*0a80*/  FADD R25, R18, R25 ;  /* 0x0000001912197221 */ /* 0x020fca0000000000 */
[----:B------:R2:W-:Y:S01]  /*0a90*/  STG.E desc[UR10][R12.64+0x1c], R25 ;  /* 0x00001c190c007986 */ /* 0x0005e2000c10190a */
[----:B------:R-:W-:-:S04]  /*0aa0*/  IADD3 R18, P1, PT, R10, 0x40, RZ ;  /* 0x000000400a127810 */ /* 0x000fc80007f3e0ff */
[----:B-1----:R-:W-:Y:S01]  /*0ab0*/  IADD3.X R19, PT, PT, RZ, R11, RZ, P1, !PT ;  /* 0x0000000bff137210 */ /* 0x002fe20000ffe4ff */
[----:B------:R-:W-:Y:S08]  /*0ac0*/  @P0 BRA `(.L_x_9) ;  /* 0xfffffff800d40947 */ /* 0x000ff0000383ffff */
[----:B--2---:R-:W-:-:S07]  /*0ad0*/  MOV R12, R3 ;  /* 0x00000003000c7202 */ /* 0x004fce0000000f00 */
.L_x_8:
[----:B------:R-:W-:-:S13]  /*0ae0*/  ISETP.NE.AND P0, PT, R16, RZ, PT ;  /* 0x000000ff1000720c */ /* 0x000fda0003f05270 */
[----:B------:R-:W-:Y:S05]  /*0af0*/  @!P0 BRA `(.L_x_7) ;  /* 0x0000000400b48947 */ /* 0x000fea0003800000 */
[----:B------:R-:W-:Y:S01]  /*0b00*/  VIADD R10, R16, 0xffffffff ;  /* 0xffffffff100a7836 */ /* 0x000fe20000000000 */
[----:B------:R-:W-:-:S04]  /*0b10*/  ISETP.NE.AND P0, PT, R17, RZ, PT ;  /* 0x000000ff1100720c */ /* 0x000fc80003f05270 */
[----:B------:R-:W-:-:S13]  /*0b20*/  ISETP.GE.U32.AND P1, PT, R10, 0x7, PT ;  /* 0x000000070a00780c */ /* 0x000fda0003f26070 */
[----:B------:R-:W-:Y:S05]  /*0b30*/  @!P1 BRA `(.L_x_10) ;  /* 0x0000000000b09947 */ /* 0x000fea0003800000 */
[----:B------:R-:W2:Y:S01]  /*0b40*/  LDC.64 R14, c[0x0][0x380] ;  /* 0x0000e000ff0e7b82 */ /* 0x000ea20000000a00 */
[----:B------:R-:W-:Y:S01]  /*0b50*/  IADD3 R19, PT, PT, R9, R12, RZ ;  /* 0x0000000c09137210 */ /* 0x000fe20007ffe0ff */
[----:B------:R-:W-:-:S06]  /*0b60*/  IMAD.IADD R13, R2, 0x1, R12 ;  /* 0x00000001020d7824 */ /* 0x000fcc00078e020c */
[----:B-1----:R-:W1:Y:S01]  /*0b70*/  LDC.64 R10, c[0x0][0x388] ;  /* 0x0000e200ff0a7b82 */ /* 0x002e620000000a00 */
[----:B--2---:R-:W-:-:S07]  /*0b80*/  IMAD.WIDE.U32 R18, R19, 0x4, R14 ;  /* 0x0000000413127825 */ /* 0x004fce00078e000e */
[----:B------:R-:W2:Y:S01]  /*0b90*/  LDC.64 R14, c[0x0][0x380] ;  /* 0x0000e000ff0e7b82 */ /* 0x000ea20000000a00 */
[----:B------:R-:W3:Y:S01]  /*0ba0*/  LDG.E R18, desc[UR10][R18.64] ;  /* 0x0000000a12127981 */ /* 0x000ee2000c1e1900 */
[----:B-1----:R-:W-:-:S05]  /*0bb0*/  IMAD.WIDE R10, R13, 0x4, R10 ;  /* 0x000000040d0a7825 */ /* 0x002fca00078e020a */
[----:B------:R-:W3:Y:S01]  /*0bc0*/  LDG.E R13, desc[UR10][R10.64] ;  /* 0x0000000a0a0d7981 */ /* 0x000ee2000c1e1900 */
[----:B------:R-:W-:-:S03]  /*0bd0*/  IADD3 R20, P1, PT, R9, R12, RZ ;  /* 0x0000000c09147210 */ /* 0x000fc60007f3e0ff */
[----:B------:R-:W4:Y:S01]  /*0be0*/  LDG.E R19, desc[UR10][R10.64+0x8] ;  /* 0x0000080a0a137981 */ /* 0x000f22000c1e1900 */
[----:B------:R-:W-:-:S03]  /*0bf0*/  IADD3.X R21, PT, PT, RZ, RZ, RZ, P1, !PT ;  /* 0x000000ffff157210 */ /* 0x000fc60000ffe4ff */
[----:B------:R-:W5:Y:S01]  /*0c00*/  LDG.E R23, desc[UR10][R10.64+0xc] ;  /* 0x00000c0a0a177981 */ /* 0x000f62000c1e1900 */
[----:B--2---:R-:W-:-:S04]  /*0c10*/  LEA R14, P1, R20, R14, 0x2 ;  /* 0x0000000e140e7211 */ /* 0x004fc800078210ff */
[----:B------:R-:W-:Y:S02]  /*0c20*/  LEA.HI.X R15, R20, R15, R21, 0x2, P1 ;  /* 0x0000000f140f7211 */ /* 0x000fe400008f1415 */
[----:B------:R-:W2:Y:S01]  /*0c30*/  LDG.E R21, desc[UR10][R10.64+0x4] ;  /* 0x0000040a0a157981 */ /* 0x000ea2000c1e1900 */
[----:B---3--:R-:W-:-:S05]  /*0c40*/  FADD R13, R18, R13 ;  /* 0x0000000d120d7221 */ /* 0x008fca0000000000 */
[----:B------:R-:W-:Y:S04]  /*0c50*/  STG.E desc[UR10][R10.64], R13 ;  /* 0x0000000d0a007986 */ /* 0x000fe8000c10190a */
[----:B------:R-:W2:Y:S02]  /*0c60*/  LDG.E R20, desc[UR10][R14.64+0x4] ;  /* 0x0000040a0e147981 */ /* 0x000ea4000c1e1900 */
[----:B--2---:R-:W-:-:S05]  /*0c70*/  FADD R21, R20, R21 ;  /* 0x0000001514157221 */ /* 0x004fca0000000000 */
[----:B------:R1:W-:Y:S04]  /*0c80*/  STG.E desc[UR10][R10.64+0x4], R21 ;  /* 0x000004150a007986 */ /* 0x0003e8000c10190a */
[----:B------:R-:W4:Y:S04]  /*0c90*/  LDG.E R18, desc[UR10][R14.64+0x8] ;  /* 0x0000080a0e127981 */ /* 0x000f28000c1e1900 */
[----:B-1----:R-:W2:Y:S01]  /*0ca0*/  LDG.E R21, desc[UR10][R10.64+0x14] ;  /* 0x0000140a0a157981 */ /* 0x002ea2000c1e1900 */
[----:B----4-:R-:W-:-:S05]  /*0cb0*/  FADD R19, R18, R19 ;  /* 0x0000001312137221 */ /* 0x010fca0000000000 */
[----:B------:R1:W-:Y:S04]  /*0cc0*/  STG.E desc[UR10][R10.64+0x8], R19 ;  /* 0x000008130a007986 */ /* 0x0003e8000c10190a */
[----:B------:R-:W5:Y:S04]  /*0cd0*/  LDG.E R18, desc[UR10][R14.64+0xc] ;  /* 0x00000c0a0e127981 */ /* 0x000f68000c1e1900 */
[----:B-1----:R-:W3:Y:S01]  /*0ce0*/  LDG.E R19, desc[UR10][R10.64+0x18] ;  /* 0x0000180a0a137981 */ /* 0x002ee2000c1e1900 */
[----:B-----5:R-:W-:-:S03]  /*0cf0*/  FADD R23, R18, R23 ;  /* 0x0000001712177221 */ /* 0x020fc60000000000 */
[----:B------:R-:W4:Y:S04]  /*0d00*/  LDG.E R18, desc[UR10][R10.64+0x10] ;  /* 0x0000100a0a127981 */ /* 0x000f28000c1e1900 */
[----:B------:R1:W-:Y:S04]  /*0d10*/  STG.E desc[UR10][R10.64+0xc], R23 ;  /* 0x00000c170a007986 */ /* 0x0003e8000c10190a */
[----:B------:R-:W4:Y:S04]  /*0d20*/  LDG.E R13, desc[UR10][R14.64+0x10] ;  /* 0x0000100a0e0d7981 */ /* 0x000f28000c1e1900 */
[----:B-1----:R-:W5:Y:S01]  /*0d30*/  LDG.E R23, desc[UR10][R10.64+0x1c] ;  /* 0x00001c0a0a177981 */ /* 0x002f62000c1e1900 */
[----:B----4-:R-:W-:-:S05]  /*0d40*/  FADD R13, R13, R18 ;  /* 0x000000120d0d7221 */ /* 0x010fca0000000000 */
[----:B------:R4:W-:Y:S04]  /*0d50*/  STG.E desc[UR10][R10.64+0x10], R13 ;  /* 0x0000100d0a007986 */ /* 0x0009e8000c10190a */
[----:B------:R-:W2:Y:S02]  /*0d60*/  LDG.E R18, desc[UR10][R14.64+0x14] ;  /* 0x0000140a0e127981 */ /* 0x000ea4000c1e1900 */
[----:B--2---:R-:W-:-:S05]  /*0d70*/  FADD R21, R18, R21 ;  /* 0x0000001512157221 */ /* 0x004fca0000000000 */
[----:B------:R4:W-:Y:S04]  /*0d80*/  STG.E desc[UR10][R10.64+0x14], R21 ;  /* 0x000014150a007986 */ /* 0x0009e8000c10190a */
[----:B------:R-:W3:Y:S02]  /*0d90*/  LDG.E R18, desc[UR10][R14.64+0x18] ;  /* 0x0000180a0e127981 */ /* 0x000ee4000c1e1900 */
[----:B---3--:R-:W-:-:S05]  /*0da0*/  FADD R19, R18, R19 ;  /* 0x0000001312137221 */ /* 0x008fca0000000000 */
[----:B------:R4:W-:Y:S04]  /*0db0*/  STG.E desc[UR10][R10.64+0x18], R19 ;  /* 0x000018130a007986 */ /* 0x0009e8000c10190a */
[----:B------:R-:W5:Y:S01]  /*0dc0*/  LDG.E R18, desc[UR10][R14.64+0x1c] ;  /* 0x00001c0a0e127981 */ /* 0x000f62000c1e1900 */
[----:B------:R-:W-:Y:S02]  /*0dd0*/  VIADD R12, R12, 0x8 ;  /* 0x000000080c0c7836 */ /* 0x000fe40000000000 */
[----:B-----5:R-:W-:-:S05]  /*0de0*/  FADD R23, R18, R23 ;  /* 0x0000001712177221 */ /* 0x020fca0000000000 */
[----:B------:R4:W-:Y:S02]  /*0df0*/  STG.E desc[UR10][R10.64+0x1c], R23 ;  /* 0x00001c170a007986 */ /* 0x0009e4000c10190a */
.L_x_10:
[----:B------:R-:W-:Y:S05]  /*0e00*/  @!P0 BRA `(.L_x_7) ;  /* 0x0000000000f08947 */ /* 0x000fea0003800000 */
[----:B----4-:R-:W-:Y:S02]  /*0e10*/  IADD3 R10, PT, PT, R17, -0x1, RZ ;  /* 0xffffffff110a7810 */ /* 0x010fe40007ffe0ff */
[----:B------:R-:W-:Y:S02]  /*0e20*/  ISETP.NE.AND P0, PT, R6, RZ, PT ;  /* 0x000000ff0600720c */ /* 0x000fe40003f05270 */
[----:B------:R-:W-:-:S13]  /*0e30*/  ISETP.GE.U32.AND P1, PT, R10, 0x3, PT ;  /* 0x000000030a00780c */ /* 0x000fda0003f26070 */
[----:B------:R-:W-:Y:S05]  /*0e40*/  @!P1 BRA `(.L_x_11) ;  /* 0x0000000000709947 */ /* 0x000fea0003800000 */
[----:B------:R-:W2:Y:S01]  /*0e50*/  LDC.64 R14, c[0x0][0x380] ;  /* 0x0000e000ff0e7b82 */ /* 0x000ea20000000a00 */
[----:B------:R-:W-:Y:S01]  /*0e60*/  IMAD.IADD R19, R9, 0x1, R12 ;  /* 0x0000000109137824 */ /* 0x000fe200078e020c */
[----:B------:R-:W-:-:S06]  /*0e70*/  IADD3 R13, PT, PT, R2, R12, RZ ;  /* 0x0000000c020d7210 */ /* 0x000fcc0007ffe0ff */
[----:B-1----:R-:W1:Y:S01]  /*0e80*/  LDC.64 R10, c[0x0][0x388] ;  /* 0x0000e200ff0a7b82 */ /* 0x002e620000000a00 */
[----:B--2---:R-:W-:-:S07]  /*0e90*/  IMAD.WIDE.U32 R18, R19, 0x4, R14 ;  /* 0x0000000413127825 */ /* 0x004fce00078e000e */
[----:B------:R-:W2:Y:S01]  /*0ea0*/  LDC.64 R14, c[0x0][0x380] ;  /* 0x0000e000ff0e7b82 */ /* 0x000ea20000000a00 */
[----:B------:R-:W3:Y:S01]  /*0eb0*/  LDG.E R18, desc[UR10][R18.64] ;  /* 0x0000000a12127981 */ /* 0x000ee2000c1e1900 */
[----:B-1----:R-:W-:-:S05]  /*0ec0*/  IMAD.WIDE R10, R13, 0x4, R10 ;  /* 0x000000040d0a7825 */ /* 0x002fca00078e020a */
[----:B------:R-:W3:Y:S01]  /*0ed0*/  LDG.E R13, desc[UR10][R10.64] ;  /* 0x0000000a0a0d7981 */ /* 0x000ee2000c1e1900 */
[----:B------:R-:W-:-:S03]  /*0ee0*/  IADD3 R20, P1, PT, R9, R12, RZ ;  /* 0x0000000c09147210 */ /* 0x000fc60007f3e0ff */
[----:B------:R-:W4:Y:S02]  /*0ef0*/  LDG.E R19, desc[UR10][R10.64+0x8] ;  /* 0x0000080a0a137981 */ /* 0x000f24000c1e1900 */
[----:B------:R-:W-:Y:S02]  /*0f00*/  IMAD.X R21, RZ, RZ, RZ, P1 ;  /* 0x000000ffff157224 */ /* 0x000fe400008e06ff */
[----:B------:R-:W5:Y:S01]  /*0f10*/  LDG.E R23, desc[UR10][R10.64+0xc] ;  /* 0x00000c0a0a177981 */ /* 0x000f62000c1e1900 */
[----:B--2---:R-:W-:-:S04]  /*0f20*/  LEA R14, P1, R20, R14, 0x2 ;  /* 0x0000000e140e7211 */ /* 0x004fc800078210ff */
[----:B------:R-:W-:Y:S02]  /*0f30*/  LEA.HI.X R15, R20, R15, R21, 0x2, P1 ;  /* 0x0000000f140f7211 */ /* 0x000fe400008f1415 */
[----:B------:R-:W2:Y:S01]  /*0f40*/  LDG.E R21, desc[UR10][R10.64+0x4] ;  /* 0x0000040a0a157981 */ /* 0x000ea2000c1e1900 */
[----:B---3--:R-:W-:-:S05]  /*0f50*/  FADD R13, R18, R13 ;  /* 0x0000000d120d7221 */ /* 0x008fca0000000000 */
[----:B------:R3:W-:Y:S04]  /*0f60*/  STG.E desc[UR10][R10.64], R13 ;  /* 0x0000000d0a007986 */ /* 0x0007e8000c10190a */
[----:B------:R-:W2:Y:S02]  /*0f70*/  LDG.E R20, desc[UR10][R14.64+0x4] ;  /* 0x0000040a0e147981 */ /* 0x000ea4000c1e1900 */
[----:B--2---:R-:W-:-:S05]  /*0f80*/  FADD R21, R20, R21 ;  /* 0x0000001514157221 */ /* 0x004fca0000000000 */
[----:B------:R3:W-:Y:S04]  /*0f90*/  STG.E desc[UR10][R10.64+0x4], R21 ;  /* 0x000004150a007986 */ /* 0x0007e8000c10190a */
[----:B------:R-:W4:Y:S02]  /*0fa0*/  LDG.E R18, desc[UR10][R14.64+0x8] ;  /* 0x0000080a0e127981 */ /* 0x000f24000c1e1900 */
[----:B----4-:R-:W-:-:S05]  /*0fb0*/  FADD R19, R18, R19 ;  /* 0x0000001312137221 */ /* 0x010fca0000000000 */
[----:B------:R3:W-:Y:S04]  /*0fc0*/  STG.E desc[UR10][R10.64+0x8], R19 ;  /* 0x000008130a007986 */ /* 0x0007e8000c10190a */
[----:B------:R-:W5:Y:S01]  /*0fd0*/  LDG.E R18, desc[UR10][R14.64+0xc] ;  /* 0x00000c0a0e127981 */ /* 0x000f62000c1e1900 */
[----:B------:R-:W-:Y:S01]  /*0fe0*/  IADD3 R12, PT, PT, R12, 0x4, RZ ;  /* 0x000000040c0c7810 */ /* 0x000fe20007ffe0ff */
[----:B-----5:R-:W-:-:S05]  /*0ff0*/  FADD R23, R18, R23 ;  /* 0x0000001712177221 */ /* 0x020fca0000000000 */
[----:B------:R3:W-:Y:S02]  /*1000*/  STG.E desc[UR10][R10.64+0xc], R23 ;  /* 0x00000c170a007986 */ /* 0x0007e4000c10190a */
.L_x_11:
[----:B------:R-:W-:Y:S05]  /*1010*/  @!P0 BRA `(.L_x_7) ;  /* 0x00000000006c8947 */ /* 0x000fea0003800000 */
[----:B------:R-:W2:Y:S01]  /*1020*/  LDC.64 R14, c[0x0][0x380] ;  /* 0x0000e000ff0e7b82 */ /* 0x000ea20000000a00 */
[----:B---3--:R-:W-:Y:S01]  /*1030*/  IMAD.IADD R13, R9, 0x1, R12 ;  /* 0x00000001090d7824 */ /* 0x008fe200078e020c */
[----:B------:R-:W-:-:S06]  /*1040*/  IADD3 R19, PT, PT, R2, R12, RZ ;  /* 0x0000000c02137210 */ /* 0x000fcc0007ffe0ff */
[----:B-1----:R-:W1:Y:S01]  /*1050*/  LDC.64 R10, c[0x0][0x388] ;  /* 0x0000e200ff0a7b82 */ /* 0x002e620000000a00 */
[----:B--2---:R-:W-:-:S06]  /*1060*/  IMAD.WIDE.U32 R14, R13, 0x4, R14 ;  /* 0x000000040d0e7825 */ /* 0x004fcc00078e000e */
[----:B------:R-:W2:Y:S01]  /*1070*/  LDG.E R14, desc[UR10][R14.64] ;  /* 0x0000000a0e0e7981 */ /* 0x000ea2000c1e1900 */
[----:B-1----:R-:W-:-:S05]  /*1080*/  IMAD.WIDE R10, R19, 0x4, R10 ;  /* 0x00000004130a7825 */ /* 0x002fca00078e020a */
[----:B------:R-:W2:Y:S01]  /*1090*/  LDG.E R13, desc[UR10][R10.64] ;  /* 0x0000000a0a0d7981 */ /* 0x000ea2000c1e1900 */
[----:B------:R-:W-:Y:S01]  /*10a0*/  ISETP.NE.AND P0, PT, R6, 0x1, PT ;  /* 0x000000010600780c */ /* 0x000fe20003f05270 */
[----:B--2---:R-:W-:-:S05]  /*10b0*/  FADD R13, R14, R13 ;  /* 0x0000000d0e0d7221 */ /* 0x004fca0000000000 */
[----:B------:R2:W-:Y:S07]  /*10c0*/  STG.E desc[UR10][R10.64], R13 ;  /* 0x0000000d0a007986 */ /* 0x0005ee000c10190a */
[----:B------:R-:W-:Y:S05]  /*10d0*/  @!P0 BRA `(.L_x_7) ;  /* 0x00000000003c8947 */ /* 0x000fea0003800000 */
[----:B------:R-:W1:Y:S01]  /*10e0*/  LDC.64 R14, c[0x0][0x380] ;  /* 0x0000e000ff0e7b82 */ /* 0x000e620000000a00 */
[----:B------:R-:W-:-:S05]  /*10f0*/  IADD3 R9, P0, PT, R9, R12, RZ ;  /* 0x0000000c09097210 */ /* 0x000fca0007f1e0ff */
[----:B------:R-:W-:Y:S01]  /*1100*/  IMAD.X R18, RZ, RZ, RZ, P0 ;  /* 0x000000ffff127224 */ /* 0x000fe200000e06ff */
[C---:B-1----:R-:W-:Y:S02]  /*1110*/  LEA R12, P0, R9.reuse, R14, 0x2 ;  /* 0x0000000e090c7211 */ /* 0x042fe400078010ff */
[----:B------:R-:W3:Y:S02]  /*1120*/  LDG.E R14, desc[UR10][R10.64+0x4] ;  /* 0x0000040a0a0e7981 */ /* 0x000ee4000c1e1900 */
[----:B--2---:R-:W-:-:S05]  /*1130*/  LEA.HI.X R13, R9, R15, R18, 0x2, P0 ;  /* 0x0000000f090d7211 */ /* 0x004fca00000f1412 */
[----:B------:R-:W3:Y:S01]  /*1140*/  LDG.E R9, desc[UR10][R12.64+0x4] ;  /* 0x0000040a0c097981 */ /* 0x000ee2000c1e1900 */
[----:B------:R-:W-:Y:S01]  /*1150*/  ISETP.NE.AND P0, PT, R6, 0x2, PT ;  /* 0x000000020600780c */ /* 0x000fe20003f05270 */
[----:B---3--:R-:W-:-:S05]  /*1160*/  FADD R9, R9, R14 ;  /* 0x0000000e09097221 */ /* 0x008fca0000000000 */
[----:B------:R1:W-:Y:S07]  /*1170*/  STG.E desc[UR10][R10.64+0x4], R9 ;  /* 0x000004090a007986 */ /* 0x0003ee000c10190a */
[----:B------:R-:W-:Y:S05]  /*1180*/  @!P0 BRA `(.L_x_7) ;  /* 0x0000000000108947 */ /* 0x000fea0003800000 */
[----:B------:R-:W2:Y:S04]  /*1190*/  LDG.E R12, desc[UR10][R12.64+0x8] ;  /* 0x0000080a0c0c7981 */ /* 0x000ea8000c1e1900 */
[----:B-1----:R-:W2:Y:S02]  /*11a0*/  LDG.E R9, desc[UR10][R10.64+0x8] ;  /* 0x0000080a0a097981 */ /* 0x002ea4000c1e1900 */
[----:B--2---:R-:W-:-:S05]  /*11b0*/  FADD R9, R12, R9 ;  /* 0x000000090c097221 */ /* 0x004fca0000000000 */
[----:B------:R1:W-:Y:S02]  /*11c0*/  STG.E desc[UR10][R10.64+0x8], R9 ;  /* 0x000008090a007986 */ /* 0x0003e4000c10190a */
.L_x_7:
[----:B------:R-:W-:Y:S05]  /*11d0*/  BSYNC.RECONVERGENT B0 ;  /* 0x0000000000007941 */ /* 0x000fea0003800200 */
.L_x_6:
[----:B------:R-:W5:Y:S01]  /*11e0*/  LDCU UR6, c[0x0][0x3a0] ;  /* 0x00007400ff0677ac */ /* 0x000f620008000800 */
[----:B------:R-:W-:-:S04]  /*11f0*/  IADD3 R7, PT, PT, R7, 0x1, RZ ;  /* 0x0000000107077810 */ /* 0x000fc80007ffe0ff */
[----:B-----5:R-:W-:-:S13]  /*1200*/  ISETP.NE.AND P0, PT, R7, UR6, PT ;  /* 0x0000000607007c0c */ /* 0x020fda000bf05270 */
[----:B------:R-:W-:Y:S05]  /*1210*/  @P0 BRA `(.L_x_12) ;  /* 0xfffffff000b00947 */ /* 0x000fea000383ffff */
[----:B------:R0:W5:Y:S01]  /*1220*/  LDG.E R3, desc[UR10][R4.64] ;  /* 0x0000000a04037981 */ /* 0x000162000c1e1900 */
[----:B------:R-:W-:Y:S05]  /*1230*/  BRA `(.L_x_4) ;  /* 0x00000008006c7947 */ /* 0x000fea0003800000 */
.L_x_5:
[----:B------:R-:W-:Y:S01]  /*1240*/  UISETP.GE.U32.AND UP0, UPT, UR4, 0x10, UPT ;  /* 0x000000100400788c */ /* 0x000fe2000bf06070 */
[----:B------:R-:W-:Y:S01]  /*1250*/  CS2R R2, SRZ ;  /* 0x0000000000027805 */ /* 0x000fe2000001ff00 */
[----:B------:R-:W-:-:S04]  /*1260*/  ULOP3.LUT UR6, UR4, 0xf, URZ, 0xc0, !UPT ;  /* 0x0000000f04067892 */ /* 0x000fc8000f8ec0ff */
[----:B------:R-:W-:-:S03]  /*1270*/  UISETP.NE.AND UP1, UPT, UR6, URZ, UPT ;  /* 0x000000ff0600728c */ /* 0x000fc6000bf25270 */
[----:B------:R-:W-:Y:S08]  /*1280*/  BRA.U !UP0, `(.L_x_13) ;  /* 0x0000000508247547 */ /* 0x000ff0000b800000 */
[----:B------:R-:W1:Y:S01]  /*1290*/  LDC.64 R6, c[0x0][0x390] ;  /* 0x0000e400ff067b82 */ /* 0x000e620000000a00 */
[----:B------:R-:W-:Y:S01]  /*12a0*/  ULOP3.LUT UR4, UR4, 0x7ffffff0, URZ, 0xc0, !UPT ;  /* 0x7ffffff004047892 */ /* 0x000fe2000f8ec0ff */
[----:B------:R-:W-:Y:S02]  /*12b0*/  HFMA2 R11, -RZ, RZ, 0, 0 ;  /* 0x00000000ff0b7431 */ /* 0x000fe400000001ff */
[----:B------:R-:W-:-:S03]  /*12c0*/  IMAD.MOV.U32 R3, RZ, RZ, RZ ;  /* 0x000000ffff037224 */ /* 0x000fc600078e00ff */
[----:B------:R-:W-:-:S07]  /*12d0*/  IMAD.U32 R2, RZ, RZ, UR4 ;  /* 0x00000004ff027e24 */ /* 0x000fce000f8e00ff */
.L_x_14:
[----:B-1----:R-:W-:-:S05]  /*12e0*/  IMAD.WIDE.U32 R8, R11, 0x4, R6 ;  /* 0x000000040b087825 */ /* 0x002fca00078e0006 */
[----:B------:R-:W2:Y:S02]  /*12f0*/  LDG.E R13, desc[UR10][R8.64] ;  /* 0x0000000a080d7981 */ /* 0x000ea4000c1e1900 */
[----:B--2---:R-:W-:-:S13]  /*1300*/  ISETP.NE.AND P0, PT, R13, R0, PT ;  /* 0x000000000d00720c */ /* 0x004fda0003f05270 */
[----:B------:R-:W-:-:S05]  /*1310*/  @!P0 IADD3 R3, PT, PT, R3, 0x1, RZ ;  /* 0x0000000103038810 */ /* 0x000fca0007ffe0ff */
[----:B------:R1:W-:Y:S04]  /*1320*/  @!P0 STG.E desc[UR10][R4.64], R3 ;  /* 0x0000000304008986 */ /* 0x0003e8000c10190a */
[----:B------:R-:W2:Y:S02]  /*1330*/  LDG.E R13, desc[UR10][R8.64+0x4] ;  /* 0x0000040a080d7981 */ /* 0x000ea4000c1e1900 */
[----:B--2---:R-:W-:-:S13]  /*1340*/  ISETP.NE.AND P0, PT, R13, R0, PT ;  /* 0x000000000d00720c */ /* 0x004fda0003f05270 */
[----:B-1----:R-:W-:-:S05]  /*1350*/  @!P0 VIADD R3, R3, 0x1 ;  /* 0x0000000103038836 */ /* 0x002fca0000000000 */
[----:B------:R1:W-:Y:S04]  /*1360*/  @!P0 STG.E desc[UR10][R4.64], R3 ;  /* 0x0000000304008986 */ /* 0x0003e8000c10190a */
[----:B------:R-:W2:Y:S02]  /*1370*/  LDG.E R13, desc[UR10][R8.64+0x8] ;  /* 0x0000080a080d7981 */ /* 0x000ea4000c1e1900 */
[----:B--2---:R-:W-:-:S13]  /*1380*/  ISETP.NE.AND P0, PT, R13, R0, PT ;  /* 0x000000000d00720c */ /* 0x004fda0003f05270 */
[----:B-1----:R-:W-:-:S05]  /*1390*/  @!P0 IADD3 R3, PT, PT, R3, 0x1, RZ ;  /* 0x0000000103038810 */ /* 0x002fca0007ffe0ff */
        /* <DEDUP_REMOVED lines=49> */
[----:B------:R-:W2:Y:S01]  /*16b0*/  LDG.E R13, desc[UR10][R8.64+0x3c] ;  /* 0x00003c0a080d7981 */ /* 0x000ea2000c1e1900 */
[----:B------:R-:W-:Y:S02]  /*16c0*/  IADD3 R11, PT, PT, R11, 0x10, RZ ;  /* 0x000000100b0b7810 */ /* 0x000fe40007ffe0ff */
[----:B--2---:R-:W-:-:S13]  /*16d0*/  ISETP.NE.AND P0, PT, R13, R0, PT ;  /* 0x000000000d00720c */ /* 0x004fda0003f05270 */
[----:B-1----:R-:W-:-:S05]  /*16e0*/  @!P0 VIADD R3, R3, 0x1 ;  /* 0x0000000103038836 */ /* 0x002fca0000000000 */
[----:B------:R2:W-:Y:S01]  /*16f0*/  @!P0 STG.E desc[UR10][R4.64], R3 ;  /* 0x0000000304008986 */ /* 0x0005e2000c10190a */
[----:B------:R-:W-:-:S13]  /*1700*/  ISETP.NE.AND P0, PT, R11, R2, PT ;  /* 0x000000020b00720c */ /* 0x000fda0003f05270 */
[----:B--2---:R-:W-:Y:S05]  /*1710*/  @P0 BRA `(.L_x_14) ;  /* 0xfffffff800f00947 */ /* 0x004fea000383ffff */
.L_x_13:
[----:B------:R-:W-:Y:S05]  /*1720*/  BRA.U !UP1, `(.L_x_4) ;  /* 0x0000000509307547 */ /* 0x000fea000b800000 */
[----:B------:R-:W1:Y:S01]  /*1730*/  LDCU UR5, c[0x0][0x3a0] ;  /* 0x00007400ff0577ac */ /* 0x000e620008000800 */
[----:B------:R-:W-:Y:S02]  /*1740*/  UISETP.GE.U32.AND UP0, UPT, UR6, 0x8, UPT ;  /* 0x000000080600788c */ /* 0x000fe4000bf06070 */
[----:B-1----:R-:W-:-:S04]  /*1750*/  ULOP3.LUT UR4, UR5, 0x7, URZ, 0xc0, !UPT ;  /* 0x0000000705047892 */ /* 0x002fc8000f8ec0ff */
[----:B------:R-:W-:-:S03]  /*1760*/  UISETP.NE.AND UP1, UPT, UR4, URZ, UPT ;  /* 0x000000ff0400728c */ /* 0x000fc6000bf25270 */
[----:B------:R-:W-:Y:S08]  /*1770*/  BRA.U !UP0, `(.L_x_15) ;  /* 0x00000001088c7547 */ /* 0x000ff0000b800000 */
[----:B------:R-:W1:Y:S02]  /*1780*/  LDC.64 R6, c[0x0][0x390] ;  /* 0x0000e400ff067b82 */ /* 0x000e640000000a00 */
[----:B-1----:R-:W-:-:S05]  /*1790*/  IMAD.WIDE.U32 R6, R2, 0x4, R6 ;  /* 0x0000000402067825 */ /* 0x002fca00078e0006 */
[----:B------:R-:W2:Y:S02]  /*17a0*/  LDG.E R9, desc[UR10][R6.64] ;  /* 0x0000000a06097981 */ /* 0x000ea4000c1e1900 */
[----:B--2---:R-:W-:-:S13]  /*17b0*/  ISETP.NE.AND P0, PT, R9, R0, PT ;  /* 0x000000000900720c */ /* 0x004fda0003f05270 */
[----:B------:R-:W-:-:S05]  /*17c0*/  @!P0 VIADD R3, R3, 0x1 ;  /* 0x0000000103038836 */ /* 0x000fca0000000000 */
        /* <DEDUP_REMOVED lines=25> */
[----:B------:R-:W2:Y:S01]  /*1960*/  LDG.E R9, desc[UR10][R6.64+0x1c] ;  /* 0x00001c0a06097981 */ /* 0x000ea2000c1e1900 */
[----:B------:R-:W-:Y:S01]  /*1970*/  VIADD R2, R2, 0x8 ;  /* 0x0000000802027836 */ /* 0x000fe20000000000 */
[----:B--2---:R-:W-:-:S13]  /*1980*/  ISETP.NE.AND P0, PT, R9, R0, PT ;  /* 0x000000000900720c */ /* 0x004fda0003f05270 */
[----:B-1----:R-:W-:-:S05]  /*1990*/  @!P0 IADD3 R3, PT, PT, R3, 0x1, RZ ;  /* 0x0000000103038810 */ /* 0x002fca0007ffe0ff */
[----:B------:R1:W-:Y:S02]  /*19a0*/  @!P0 STG.E desc[UR10][R4.64], R3 ;  /* 0x0000000304008986 */ /* 0x0003e4000c10190a */
.L_x_15:
[----:B------:R-:W-:Y:S05]  /*19b0*/  BRA.U !UP1, `(.L_x_4) ;  /* 0x00000001098c7547 */ /* 0x000fea000b800000 */
[----:B------:R-:W-:Y:S02]  /*19c0*/  UISETP.GE.U32.AND UP0, UPT, UR4, 0x4, UPT ;  /* 0x000000040400788c */ /* 0x000fe4000bf06070 */
[----:B------:R-:W-:-:S04]  /*19d0*/  ULOP3.LUT UR5, UR5, 0x3, URZ, 0xc0, !UPT ;  /* 0x0000000305057892 */ /* 0x000fc8000f8ec0ff */
[----:B------:R-:W-:-:S03]  /*19e0*/  UISETP.NE.AND UP1, UPT, UR5, URZ, UPT ;  /* 0x000000ff0500728c */ /* 0x000fc6000bf25270 */
[----:B------:R-:W-:Y:S08]  /*19f0*/  BRA.U !UP0, `(.L_x_16) ;  /* 0x00000001084c7547 */ /* 0x000ff0000b800000 */
[----:B------:R-:W2:Y:S02]  /*1a00*/  LDC.64 R6, c[0x0][0x390] ;  /* 0x0000e400ff067b82 */ /* 0x000ea40000000a00 */
[----:B--2---:R-:W-:-:S05]  /*1a10*/  IMAD.WIDE.U32 R6, R2, 0x4, R6 ;  /* 0x0000000402067825 */ /* 0x004fca00078e0006 */
        /* <DEDUP_REMOVED lines=16> */
[----:B------:R2:W-:Y:S02]  /*1b20*/  @!P0 STG.E desc[UR10][R4.64], R3 ;  /* 0x0000000304008986 */ /* 0x0005e4000c10190a */
.L_x_16:
[----:B------:R-:W-:Y:S05]  /*1b30*/  BRA.U !UP1, `(.L_x_4) ;  /* 0x00000001092c7547 */ /* 0x000fea000b800000 */
[----:B------:R-:W3:Y:S01]  /*1b40*/  LDC.64 R8, c[0x0][0x390] ;  /* 0x0000e400ff087b82 */ /* 0x000ee20000000a00 */
[----:B------:R-:W-:-:S05]  /*1b50*/  UMOV UR4, URZ ;  /* 0x000000ff00047c82 */ /* 0x000fca0008000000 */
.L_x_17:
[----:B---3--:R-:W-:-:S06]  /*1b60*/  IMAD.WIDE.U32 R6, R2, 0x4, R8 ;  /* 0x0000000402067825 */ /* 0x008fcc00078e0008 */
[----:B------:R-:W3:Y:S01]  /*1b70*/  LDG.E R7, desc[UR10][R6.64] ;  /* 0x0000000a06077981 */ /* 0x000ee2000c1e1900 */
[----:B------:R-:W-:Y:S01]  /*1b80*/  UIADD3 UR4, UPT, UPT, UR4, 0x1, URZ ;  /* 0x0000000104047890 */ /* 0x000fe2000fffe0ff */
[----:B------:R-:W-:-:S03]  /*1b90*/  IADD3 R2, PT, PT, R2, 0x1, RZ ;  /* 0x0000000102027810 */ /* 0x000fc60007ffe0ff */
[----:B------:R-:W-:Y:S01]  /*1ba0*/  UISETP.NE.AND UP0, UPT, UR4, UR5, UPT ;  /* 0x000000050400728c */ /* 0x000fe2000bf05270 */
[----:B---3--:R-:W-:-:S13]  /*1bb0*/  ISETP.NE.AND P0, PT, R7, R0, PT ;  /* 0x000000000700720c */ /* 0x008fda0003f05270 */
[----:B-12-4-:R-:W-:-:S05]  /*1bc0*/  @!P0 VIADD R3, R3, 0x1 ;  /* 0x0000000103038836 */ /* 0x016fca0000000000 */
[----:B------:R4:W-:Y:S01]  /*1bd0*/  @!P0 STG.E desc[UR10][R4.64], R3 ;  /* 0x0000000304008986 */ /* 0x0009e2000c10190a */
[----:B------:R-:W-:Y:S05]  /*1be0*/  BRA.U UP0, `(.L_x_17) ;  /* 0xfffffffd00dc7547 */ /* 0x000fea000b83ffff */
.L_x_4:
[----:B------:R-:W1:Y:S02]  /*1bf0*/  LDCU UR9, c[0x0][0x3a4] ;  /* 0x00007480ff0977ac */ /* 0x000e640008000800 */
[----:B-12-45:R-:W-:-:S04]  /*1c00*/  VIMNMX R3, PT, PT, R3, UR9, PT ;  /* 0x0000000903037c48 */ /* 0x036fc8000bfe0100 */
[----:B------:R-:W-:-:S13]  /*1c10*/  ISETP.GE.AND P0, PT, R3, 0x1, PT ;  /* 0x000000010300780c */ /* 0x000fda0003f06270 */
[----:B------:R-:W-:Y:S05]  /*1c20*/  @!P0 EXIT ;  /* 0x000000000000894d */ /* 0x000fea0003800000 */
[----:B------:R-:W-:Y:S02]  /*1c30*/  UISETP.GE.U32.AND UP0, UPT, UR9, 0x8, UPT ;  /* 0x000000080900788c */ /* 0x000fe4000bf06070 */
[----:B------:R-:W-:Y:S01]  /*1c40*/  IMAD R2, R0, UR9, RZ ;  /* 0x0000000900027c24 */ /* 0x000fe2000f8e02ff */
[----:B------:R-:W-:Y:S01]  /*1c50*/  ULOP3.LUT UR12, UR9, 0x7, URZ, 0xc0, !UPT ;  /* 0x00000007090c7892 */ /* 0x000fe2000f8ec0ff */
[----:B------:R-:W-:-:S05]  /*1c60*/  UMOV UR4, URZ ;  /* 0x000000ff00047c82 */ /* 0x000fca0008000000 */
[----:B------:R-:W-:Y:S06]  /*1c70*/  BRA.U !UP0, `(.L_x_18) ;  /* 0x0000000908447547 */ /* 0x000fec000b800000 */
[----:B------:R-:W1:Y:S01]  /*1c80*/  LDCU.64 UR6, c[0x0][0x388] ;  /* 0x00007100ff0677ac */ /* 0x000e620008000a00 */
[----:B------:R-:W-:Y:S01]  /*1c90*/  IMAD.MOV.U32 R8, RZ, RZ, R2 ;  /* 0x000000ffff087224 */ /* 0x000fe200078e0002 */
[----:B------:R-:W-:-:S04]  /*1ca0*/  ULOP3.LUT UR4, UR9, 0x7ffffff8, URZ, 0xc0, !UPT ;  /* 0x7ffffff809047892 */ /* 0x000fc8000f8ec0ff */
[----:B------:R-:W-:Y:S02]  /*1cb0*/  UIADD3 UR8, UPT, UPT, -UR4, URZ, URZ ;  /* 0x000000ff04087290 */ /* 0x000fe4000fffe1ff */
[----:B-1----:R-:W-:-:S04]  /*1cc0*/  UIADD3 UR5, UP0, UPT, UR6, 0x10, URZ ;  /* 0x0000001006057890 */ /* 0x002fc8000ff1e0ff */
[----:B------:R-:W-:-:S12]  /*1cd0*/  UIADD3.X UR6, UPT, UPT, URZ, UR7, URZ, UP0, !UPT ;  /* 0x00000007ff067290 */ /* 0x000fd800087fe4ff */
.L_x_35:
[----:B------:R-:W2:Y:S01]  /*1ce0*/  LDG.E R3, desc[UR10][R4.64] ;  /* 0x0000000a04037981 */ /* 0x000ea2000c1e1900 */
[----:B-1----:R-:W-:Y:S01]  /*1cf0*/  MOV R6, UR5 ;  /* 0x0000000500067c02 */ /* 0x002fe20008000f00 */
[----:B------:R-:W-:-:S04]  /*1d00*/  IMAD.U32 R7, RZ, RZ, UR6 ;  /* 0x00000006ff077e24 */ /* 0x000fc8000f8e00ff */
[----:B------:R-:W-:-:S05]  /*1d10*/  IMAD.WIDE R6, R8, 0x4, R6 ;  /* 0x0000000408067825 */ /* 0x000fca00078e0206 */
[----:B------:R-:W4:Y:S01]  /*1d20*/  LDG.E R0, desc[UR10][R6.64+-0x10] ;  /* 0xfffff00a06007981 */ /* 0x000f22000c1e1900 */
[----:B------:R-:W-:Y:S01]  /*1d30*/  UIADD3 UR8, UPT, UPT, UR8, 0x8, URZ ;  /* 0x0000000808087890 */ /* 0x000fe2000fffe0ff */
[----:B------:R-:W-:Y:S03]  /*1d40*/  BSSY.RECONVERGENT B2, `(.L_x_19) ;  /* 0x000000d000027945 */ /* 0x000fe60003800200 */
[----:B------:R-:W-:Y:S01]  /*1d50*/  UISETP.NE.AND UP0, UPT, UR8, URZ, UPT ;  /* 0x000000ff0800728c */ /* 0x000fe2000bf05270 */
[----:B--2---:R-:W-:-:S04]  /*1d60*/  I2FP.F32.S32 R3, R3 ;  /* 0x0000000300037245 */ /* 0x004fc80000201400 */
[----:B---3--:R-:W1:Y:S08]  /*1d70*/  MUFU.RCP R10, R3 ;  /* 0x00000003000a7308 */ /* 0x008e700000001000 */
[----:B----4-:R-:W2:Y:S01]  /*1d80*/  FCHK P0, R0, R3 ;  /* 0x0000000300007302 */ /* 0x010ea20000000000 */
[----:B-1----:R-:W-:-:S04]  /*1d90*/  FFMA R9, -R3, R10, 1 ;  /* 0x3f80000003097423 */ /* 0x002fc8000000010a */
[----:B------:R-:W-:-:S04]  /*1da0*/  FFMA R9, R10, R9, R10 ;  /* 0x000000090a097223 */ /* 0x000fc8000000000a */
[----:B------:R-:W-:-:S04]  /*1db0*/  FFMA R10, R0, R9, RZ ;  /* 0x00000009000a7223 */ /* 0x000fc800000000ff */
[----:B------:R-:W-:-:S04]  /*1dc0*/  FFMA R11, -R3, R10, R0 ;  /* 0x0000000a030b7223 */ /* 0x000fc80000000100 */
[----:B------:R-:W-:Y:S01]  /*1dd0*/  FFMA R9, R9, R11, R10 ;  /* 0x0000000b09097223 */ /* 0x000fe2000000000a */
[----:B--2---:R-:W-:Y:S06]  /*1de0*/  @!P0 BRA `(.L_x_20) ;  /* 0x0000000000088947 */ /* 0x004fec0003800000 */
[----:B------:R-:W-:-:S07]  /*1df0*/  MOV R10, 0x1e10 ;  /* 0x00001e10000a7802 */ /* 0x000fce0000000f00 */
[----:B0-----:R-:W-:Y:S05]  /*1e00*/  CALL.REL.NOINC `($__internal_0_$__cuda_sm3x_div_rn_noftz_f32_slowpath) ;  /* 0x0000001000147944 */ /* 0x001fea0003c00000 */
.L_x_20:
[----:B------:R-:W-:Y:S05]  /*1e10*/  BSYNC.RECONVERGENT B2 ;  /* 0x0000000000027941 */ /* 0x000fea0003800200 */
.L_x_19:
[----:B------:R1:W-:Y:S04]  /*1e20*/  STG.E desc[UR10][R6.64+-0x10], R9 ;  /* 0xfffff00906007986 */ /* 0x0003e8000c10190a */
[----:B------:R-:W2:Y:S04]  /*1e30*/  LDG.E R3, desc[UR10][R4.64] ;  /* 0x0000000a04037981 */ /* 0x000ea8000c1e1900 */
[----:B------:R-:W3:Y:S01]  /*1e40*/  LDG.E R0, desc[UR10][R6.64+-0xc] ;  /* 0xfffff40a06007981 */ /* 0x000ee2000c1e1900 */
[----:B------:R-:W-:Y:S01]  /*1e50*/  BSSY.RECONVERGENT B2, `(.L_x_21) ;  /* 0x000000d000027945 */ /* 0x000fe20003800200 */
[----:B--2---:R-:W-:-:S04]  /*1e60*/  I2FP.F32.S32 R3, R3 ;  /* 0x0000000300037245 */ /* 0x004fc80000201400 */
[----:B------:R-:W2:Y:S08]  /*1e70*/  MUFU.RCP R10, R3 ;  /* 0x00000003000a7308 */ /* 0x000eb00000001000 */
[----:B---3--:R-:W3:Y:S01]  /*1e80*/  FCHK P0, R0, R3 ;  /* 0x0000000300007302 */ /* 0x008ee20000000000 */
[----:B--2---:R-:W-:-:S04]  /*1e90*/  FFMA R11, -R3, R10, 1 ;  /* 0x3f800000030b7423 */ /* 0x004fc8000000010a */
[----:B------:R-:W-:-:S04]  /*1ea0*/  FFMA R11, R10, R11, R10 ;  /* 0x0000000b0a0b7223 */ /* 0x000fc8000000000a */
[----:B------:R-:W-:-:S04]  /*1eb0*/  FFMA R10, R0, R11, RZ ;  /* 0x0000000b000a7223 */ /* 0x000fc800000000ff */
[----:B------:R-:W-:-:S04]  /*1ec0*/  FFMA R12, -R3, R10, R0 ;  /* 0x0000000a030c7223 */ /* 0x000fc80000000100 */
[----:B------:R-:W-:Y:S01]  /*1ed0*/  FFMA R11, R11, R12, R10 ;  /* 0x0000000c0b0b7223 */ /* 0x000fe2000000000a */
[----:B-1-3--:R-:W-:Y:S06]  /*1ee0*/  @!P0 BRA `(.L_x_22) ;  /* 0x00000000000c8947 */ /* 0x00afec0003800000 */
[----:B------:R-:W-:-:S07]  /*1ef0*/  MOV R10, 0x1f10 ;  /* 0x00001f10000a7802 */ /* 0x000fce0000000f00 */
[----:B0-----:R-:W-:Y:S05]  /*1f00*/  CALL.REL.NOINC `($__internal_0_$__cuda_sm3x_div_rn_noftz_f32_slowpath) ;  /* 0x0000000c00d47944 */ /* 0x001fea0003c00000 */
[----:B------:R-:W-:-:S07]  /*1f10*/  MOV R11, R9 ;  /* 0x00000009000b7202 */ /* 0x000fce0000000f00 */
.L_x_22:
[----:B------:R-:W-:Y:S05]  /*1f20*/  BSYNC.RECONVERGENT B2 ;  /* 0x0000000000027941 */ /* 0x000fea0003800200 */
.L_x_21:
        /* <DEDUP_REMOVED lines=15> */
.L_x_24:
[----:B------:R-:W-:Y:S05]  /*2020*/  BSYNC.RECONVERGENT B2 ;  /* 0x0000000000027941 */ /* 0x000fea0003800200 */
.L_x_23:
        /* <DEDUP_REMOVED lines=15> */
[----:B------:R-:W-:-:S07]  /*2120*/  IMAD.MOV.U32 R11, RZ, RZ, R9 ;  /* 0x000000ffff0b7224 */ /* 0x000fce00078e0009 */
.L_x_26:
[----:B------:R-:W-:Y:S05]  /*2130*/  BSYNC.RECONVERGENT B2 ;  /* 0x0000000000027941 */ /* 0x000fea0003800200 */
.L_x_25:
        /* <DEDUP_REMOVED lines=15> */
.L_x_28:
[----:B------:R-:W-:Y:S05]  /*2230*/  BSYNC.RECONVERGENT B2 ;  /* 0x0000000000027941 */ /* 0x000fea0003800200 */
.L_x_27:
        /* <DEDUP_REMOVED lines=16> */
.L_x_30:
[----:B------:R-:W-:Y:S05]  /*2340*/  BSYNC.RECONVERGENT B2 ;  /* 0x0000000000027941 */ /* 0x000fea0003800200 */
.L_x_29:
        /* <DEDUP_REMOVED lines=15> */
.L_x_32:
[----:B------:R-:W-:Y:S05]  /*2440*/  BSYNC.RECONVERGENT B2 ;  /* 0x0000000000027941 */ /* 0x000fea0003800200 */
.L_x_31:
        /* <DEDUP_REMOVED lines=16> */
.L_x_34:
[----:B------:R-:W-:Y:S05]  /*2550*/  BSYNC.RECONVERGENT B2 ;  /* 0x0000000000027941 */ /* 0x000fea0003800200 */
.L_x_33:
[----:B------:R1:W-:Y:S01]  /*2560*/  STG.E desc[UR10][R6.64+0xc], R11 ;  /* 0x00000c0b06007986 */ /* 0x0003e2000c10190a */
[----:B------:R-:W-:Y:S01]  /*2570*/  IADD3 R8, PT, PT, R8, 0x8, RZ ;  /* 0x0000000808087810 */ /* 0x000fe20007ffe0ff */
[----:B------:R-:W-:Y:S06]  /*2580*/  BRA.U UP0, `(.L_x_35) ;  /* 0xfffffff500d47547 */ /* 0x000fec000b83ffff */
.L_x_18:
[----:B------:R-:W-:-:S13]  /*2590*/  ISETP.NE.AND P0, PT, RZ, UR12, PT ;  /* 0x0000000cff007c0c */ /* 0x000fda000bf05270 */
[----:B------:R-:W-:Y:S05]  /*25a0*/  @!P0 EXIT ;  /* 0x000000000000894d */ /* 0x000fea0003800000 */
[----:B------:R-:W2:Y:S01]  /*25b0*/  LDCU UR5, c[0x0][0x3a4] ;  /* 0x00007480ff0577ac */ /* 0x000ea20008000800 */
[----:B------:R-:W-:Y:S02]  /*25c0*/  UISETP.GE.U32.AND UP0, UPT, UR12, 0x4, UPT ;  /* 0x000000040c00788c */ /* 0x000fe4000bf06070 */
[----:B--2---:R-:W-:-:S07]  /*25d0*/  ULOP3.LUT UR5, UR5, 0x3, URZ, 0xc0, !UPT ;  /* 0x0000000305057892 */ /* 0x004fce000f8ec0ff */
[----:B------:R-:W-:Y:S05]  /*25e0*/  BRA.U !UP0, `(.L_x_36) ;  /* 0x0000000508187547 */ /* 0x000fea000b800000 */
[----:B-1----:R-:W1:Y:S01]  /*25f0*/  LDC.64 R6, c[0x0][0x388] ;  /* 0x0000e200ff067b82 */ /* 0x002e620000000a00 */
[----:B------:R-:W2:Y:S01]  /*2600*/  LDG.E R8, desc[UR10][R4.64] ;  /* 0x0000000a04087981 */ /* 0x000ea2000c1e1900 */
[----:B------:R-:W-:-:S04]  /*2610*/  VIADD R3, R2, UR4 ;  /* 0x0000000402037c36 */ /* 0x000fc80008000000 */
[----:B-1----:R-:W-:-:S05]  /*2620*/  IMAD.WIDE R6, R3, 0x4, R6 ;  /* 0x0000000403067825 */ /* 0x002fca00078e0206 */
[----:B------:R-:W4:Y:S01]  /*2630*/  LDG.E R0, desc[UR10][R6.64] ;  /* 0x0000000a06007981 */ /* 0x000f22000c1e1900 */
[----:B------:R-:W-:Y:S01]  /*2640*/  BSSY.RECONVERGENT B2, `(.L_x_37) ;  /* 0x000000c000027945 */ /* 0x000fe20003800200 */
[----:B--2---:R-:W-:-:S04]  /*2650*/  I2FP.F32.S32 R3, R8 ;  /* 0x0000000800037245 */ /* 0x004fc80000201400 */
[----:B------:R-:W1:Y:S02]  /*2660*/  MUFU.RCP R8, R3 ;  /* 0x0000000300087308 */ /* 0x000e640000001000 */
[----:B-1----:R-:W-:-:S04]  /*2670*/  FFMA R9, -R3, R8, 1 ;  /* 0x3f80000003097423 */ /* 0x002fc80000000108 */
[----:B------:R-:W-:Y:S02]  /*2680*/  FFMA R9, R8, R9, R8 ;  /* 0x0000000908097223 */ /* 0x000fe40000000008 */
[----:B----4-:R-:W1:Y:S02]  /*2690*/  FCHK P0, R0, R3 ;  /* 0x0000000300007302 */ /* 0x010e640000000000 */
[----:B------:R-:W-:-:S04]  /*26a0*/  FFMA R8, R0, R9, RZ ;  /* 0x0000000900087223 */ /* 0x000fc800000000ff */
[----:B---3--:R-:W-:-:S04]  /*26b0*/  FFMA R10, -R3, R8, R0 ;  /* 0x00000008030a7223 */ /* 0x008fc80000000100 */
[----:B------:R-:W-:Y:S01]  /*26c0*/  FFMA R9, R9, R10, R8 ;  /* 0x0000000a09097223 */ /* 0x000fe20000000008 */
[----:B-1----:R-:W-:Y:S06]  /*26d0*/  @!P0 BRA `(.L_x_38) ;  /* 0x0000000000088947 */ /* 0x002fec0003800000 */
[----:B------:R-:W-:-:S07]  /*26e0*/  MOV R10, 0x2700 ;  /* 0x00002700000a7802 */ /* 0x000fce0000000f00 */
[----:B0-----:R-:W-:Y:S05]  /*26f0*/  CALL.REL.NOINC `($__internal_0_$__cuda_sm3x_div_rn_noftz_f32_slowpath) ;  /* 0x0000000400d87944 */ /* 0x001fea0003c00000 */
.L_x_38:
[----:B------:R-:W-:Y:S05]  /*2700*/  BSYNC.RECONVERGENT B2 ;  /* 0x0000000000027941 */ /* 0x000fea0003800200 */
.L_x_37:
        /* <DEDUP_REMOVED lines=16> */
.L_x_40:
[----:B------:R-:W-:Y:S05]  /*2810*/  BSYNC.RECONVERGENT B2 ;  /* 0x0000000000027941 */ /* 0x000fea0003800200 */
.L_x_39:
        /* <DEDUP_REMOVED lines=15> */
.L_x_42:
[----:B------:R-:W-:Y:S05]  /*2910*/  BSYNC.RECONVERGENT B2 ;  /* 0x0000000000027941 */ /* 0x000fea0003800200 */
.L_x_41:
        /* <DEDUP_REMOVED lines=16> */
.L_x_44:
[----:B------:R-:W-:Y:S05]  /*2a20*/  BSYNC.RECONVERGENT B2 ;  /* 0x0000000000027941 */ /* 0x000fea0003800200 */
.L_x_43:
[----:B------:R2:W-:Y:S01]  /*2a30*/  STG.E desc[UR10][R6.64+0xc], R11 ;  /* 0x00000c0b06007986 */ /* 0x0005e2000c10190a */
[----:B------:R-:W-:-:S12]  /*2a40*/  UIADD3 UR4, UPT, UPT, UR4, 0x4, URZ ;  /* 0x0000000404047890 */ /* 0x000fd8000fffe0ff */
.L_x_36:
[----:B------:R-:W-:-:S13]  /*2a50*/  ISETP.NE.AND P0, PT, RZ, UR5, PT ;  /* 0x00000005ff007c0c */ /* 0x000fda000bf05270 */
[----:B------:R-:W-:Y:S05]  /*2a60*/  @!P0 EXIT ;  /* 0x000000000000894d */ /* 0x000fea0003800000 */
[----:B------:R-:W-:-:S09]  /*2a70*/  UISETP.NE.AND UP0, UPT, UR5, 0x1, UPT ;  /* 0x000000010500788c */ /* 0x000fd2000bf05270 */
[----:B------:R-:W-:Y:S05]  /*2a80*/  BRA.U !UP0, `(.L_x_45) ;  /* 0x0000000108947547 */ /* 0x000fea000b800000 */
[----:B-12---:R-:W1:Y:S01]  /*2a90*/  LDC.64 R6, c[0x0][0x388] ;  /* 0x0000e200ff067b82 */ /* 0x006e620000000a00 */
[----:B------:R-:W2:Y:S01]  /*2aa0*/  LDG.E R3, desc[UR10][R4.64] ;  /* 0x0000000a04037981 */ /* 0x000ea2000c1e1900 */
[----:B------:R-:W-:-:S05]  /*2ab0*/  IADD3 R9, PT, PT, R2, UR4, RZ ;  /* 0x0000000402097c10 */ /* 0x000fca000fffe0ff */
        /* <DEDUP_REMOVED lines=14> */
.L_x_47:
[----:B------:R-:W-:Y:S05]  /*2ba0*/  BSYNC.RECONVERGENT B2 ;  /* 0x0000000000027941 */ /* 0x000fea0003800200 */
.L_x_46:
        /* <DEDUP_REMOVED lines=16> */
.L_x_49:
[----:B------:R-:W-:Y:S05]  /*2cb0*/  BSYNC.RECONVERGENT B2 ;  /* 0x0000000000027941 */ /* 0x000fea0003800200 */
.L_x_48:
[----:B------:R4:W-:Y:S01]  /*2cc0*/  STG.E desc[UR10][R6.64+0x4], R11 ;  /* 0x0000040b06007986 */ /* 0x0009e2000c10190a */
[----:B------:R-:W-:-:S12]  /*2cd0*/  UIADD3 UR4, UPT, UPT, UR4, 0x2, URZ ;  /* 0x0000000204047890 */ /* 0x000fd8000fffe0ff */
.L_x_45:
[----:B------:R-:W5:Y:S02]  /*2ce0*/  LDC R0, c[0x0][0x3a4] ;  /* 0x0000e900ff007b82 */ /* 0x000f640000000800 */
[----:B-----5:R-:W-:-:S04]  /*2cf0*/  LOP3.LUT R0, R0, 0x1, RZ, 0xc0, !PT ;  /* 0x0000000100007812 */ /* 0x020fc800078ec0ff */
[----:B------:R-:W-:-:S13]  /*2d00*/  ISETP.NE.U32.AND P0, PT, R0, 0x1, PT ;  /* 0x000000010000780c */ /* 0x000fda0003f05070 */
[----:B------:R-:W-:Y:S05]  /*2d10*/  @P0 EXIT ;  /* 0x000000000000094d */ /* 0x000fea0003800000 */
[----:B-12-4-:R-:W1:Y:S01]  /*2d20*/  LDC.64 R6, c[0x0][0x388] ;  /* 0x0000e200ff067b82 */ /* 0x016e620000000a00 */
[----:B0-----:R-:W2:Y:S01]  /*2d30*/  LDG.E R4, desc[UR10][R4.64] ;  /* 0x0000000a04047981 */ /* 0x001ea2000c1e1900 */
[----:B------:R-:W-:-:S05]  /*2d40*/  IADD3 R3, PT, PT, R2, UR4, RZ ;  /* 0x0000000402037c10 */ /* 0x000fca000fffe0ff */
[----:B-1----:R-:W-:-:S05]  /*2d50*/  IMAD.WIDE R6, R3, 0x4, R6 ;  /* 0x0000000403067825 */ /* 0x002fca00078e0206 */
[----:B------:R-:W4:Y:S01]  /*2d60*/  LDG.E R0, desc[UR10][R6.64] ;  /* 0x0000000a06007981 */ /* 0x000f22000c1e1900 */
[----:B------:R-:W-:Y:S01]  /*2d70*/  BSSY.RECONVERGENT B2, `(.L_x_50) ;  /* 0x000000c000027945 */ /* 0x000fe20003800200 */
[----:B--2---:R-:W-:-:S04]  /*2d80*/  I2FP.F32.S32 R3, R4 ;  /* 0x0000000400037245 */ /* 0x004fc80000201400 */
[----:B------:R-:W0:Y:S02]  /*2d90*/  MUFU.RCP R2, R3 ;  /* 0x0000000300027308 */ /* 0x000e240000001000 */
[----:B0-----:R-:W-:-:S04]  /*2da0*/  FFMA R9, -R3, R2, 1 ;  /* 0x3f80000003097423 */ /* 0x001fc80000000102 */
[----:B------:R-:W-:Y:S02]  /*2db0*/  FFMA R9, R2, R9, R2 ;  /* 0x0000000902097223 */ /* 0x000fe40000000002 */
[----:B----4-:R-:W0:Y:S02]  /*2dc0*/  FCHK P0, R0, R3 ;  /* 0x0000000300007302 */ /* 0x010e240000000000 */
[----:B------:R-:W-:-:S04]  /*2dd0*/  FFMA R2, R0, R9, RZ ;  /* 0x0000000900027223 */ /* 0x000fc800000000ff */
[----:B------:R-:W-:-:S04]  /*2de0*/  FFMA R8, -R3, R2, R0 ;  /* 0x0000000203087223 */ /* 0x000fc80000000100 */
[----:B------:R-:W-:Y:S01]  /*2df0*/  FFMA R9, R9, R8, R2 ;  /* 0x0000000809097223 */ /* 0x000fe20000000002 */
[----:B0-----:R-:W-:Y:S06]  /*2e00*/  @!P0 BRA `(.L_x_51) ;  /* 0x0000000000088947 */ /* 0x001fec0003800000 */
[----:B---3--:R-:W-:-:S07]  /*2e10*/  MOV R10, 0x2e30 ;  /* 0x00002e30000a7802 */ /* 0x008fce0000000f00 */
[----:B------:R-:W-:Y:S05]  /*2e20*/  CALL.REL.NOINC `($__internal_0_$__cuda_sm3x_div_rn_noftz_f32_slowpath) ;  /* 0x00000000000c7944 */ /* 0x000fea0003c00000 */
.L_x_51:
[----:B------:R-:W-:Y:S05]  /*2e30*/  BSYNC.RECONVERGENT B2 ;  /* 0x0000000000027941 */ /* 0x000fea0003800200 */
.L_x_50:
[----:B------:R-:W-:Y:S01]  /*2e40*/  STG.E desc[UR10][R6.64], R9 ;  /* 0x0000000906007986 */ /* 0x000fe2000c10190a */
[----:B------:R-:W-:Y:S05]  /*2e50*/  EXIT ;  /* 0x000000000000794d */ /* 0x000fea0003800000 */
        .weak           $__internal_0_$__cuda_sm3x_div_rn_noftz_f32_slowpath
        .type           $__internal_0_$__cuda_sm3x_div_rn_noftz_f32_slowpath,@function
        .size           $__internal_0_$__cuda_sm3x_div_rn_noftz_f32_slowpath,(.L_x_83 - $__internal_0_$__cuda_sm3x_div_rn_noftz_f32_slowpath)
$__internal_0_$__cuda_sm3x_div_rn_noftz_f32_slowpath:
[----:B------:R-:W-:Y:S01]  /*2e60*/  SHF.R.U32.HI R9, RZ, 0x17, R3 ;  /* 0x00000017ff097819 */ /* 0x000fe20000011603 */
[----:B------:R-:W-:Y:S01]  /*2e70*/  BSSY.RECONVERGENT B0, `(.L_x_52) ;  /* 0x0000062000007945 */ /* 0x000fe20003800200 */
[----:B------:R-:W-:Y:S02]  /*2e80*/  SHF.R.U32.HI R11, RZ, 0x17, R0 ;  /* 0x00000017ff0b7819 */ /* 0x000fe40000011600 */
[----:B------:R-:W-:Y:S02]  /*2e90*/  LOP3.LUT R9, R9, 0xff, RZ, 0xc0, !PT ;  /* 0x000000ff09097812 */ /* 0x000fe400078ec0ff */
[----:B------:R-:W-:-:S03]  /*2ea0*/  LOP3.LUT R13, R11, 0xff, RZ, 0xc0, !PT ;  /* 0x000000ff0b0d7812 */ /* 0x000fc600078ec0ff */
[----:B------:R-:W-:Y:S01]  /*2eb0*/  VIADD R14, R9, 0xffffffff ;  /* 0xffffffff090e7836 */ /* 0x000fe20000000000 */
[----:B------:R-:W-:-:S04]  /*2ec0*/  IADD3 R12, PT, PT, R13, -0x1, RZ ;  /* 0xffffffff0d0c7810 */ /* 0x000fc80007ffe0ff */
[----:B------:R-:W-:-:S04]  /*2ed0*/  ISETP.GT.U32.AND P0, PT, R14, 0xfd, PT ;  /* 0x000000fd0e00780c */ /* 0x000fc80003f04070 */
[----:B------:R-:W-:-:S13]  /*2ee0*/  ISETP.GT.U32.OR P0, PT, R12, 0xfd, P0 ;  /* 0x000000fd0c00780c */ /* 0x000fda0000704470 */
[----:B------:R-:W-:Y:S01]  /*2ef0*/  @!P0 IMAD.MOV.U32 R11, RZ, RZ, RZ ;  /* 0x000000ffff0b8224 */ /* 0x000fe200078e00ff */
[----:B------:R-:W-:Y:S06]  /*2f00*/  @!P0 BRA `(.L_x_53) ;  /* 0x00000000005c8947 */ /* 0x000fec0003800000 */
[----:B------:R-:W-:Y:S02]  /*2f10*/  FSETP.GTU.FTZ.AND P0, PT, |R0|, +INF , PT ;  /* 0x7f8000000000780b */ /* 0x000fe40003f1c200 */
[----:B------:R-:W-:-:S04]  /*2f20*/  FSETP.GTU.FTZ.AND P1, PT, |R3|, +INF , PT ;  /* 0x7f8000000300780b */ /* 0x000fc80003f3c200 */
[----:B------:R-:W-:-:S13]  /*2f30*/  PLOP3.LUT P0, PT, P0, P1, PT, 0xf8, 0x8f ;  /* 0x00000000008f781c */ /* 0x000fda0000703f70 */
[----:B------:R-:W-:Y:S05]  /*2f40*/  @P0 BRA `(.L_x_54) ;  /* 0x00000004004c0947 */ /* 0x000fea0003800000 */
[----:B------:R-:W-:-:S13]  /*2f50*/  LOP3.LUT P0, RZ, R3, 0x7fffffff, R0, 0xc8, !PT ;  /* 0x7fffffff03ff7812 */ /* 0x000fda000780c800 */
[----:B------:R-:W-:Y:S05]  /*2f60*/  @!P0 BRA `(.L_x_55) ;  /* 0x00000004003c8947 */ /* 0x000fea0003800000 */
[C---:B------:R-:W-:Y:S02]  /*2f70*/  FSETP.NEU.FTZ.AND P2, PT, |R0|.reuse, +INF , PT ;  /* 0x7f8000000000780b */ /* 0x040fe40003f5d200 */
[----:B------:R-:W-:Y:S02]  /*2f80*/  FSETP.NEU.FTZ.AND P1, PT, |R3|, +INF , PT ;  /* 0x7f8000000300780b */ /* 0x000fe40003f3d200 */
[----:B------:R-:W-:-:S11]  /*2f90*/  FSETP.NEU.FTZ.AND P0, PT, |R0|, +INF , PT ;  /* 0x7f8000000000780b */ /* 0x000fd60003f1d200 */
[----:B------:R-:W-:Y:S05]  /*2fa0*/  @!P1 BRA !P2, `(.L_x_55) ;  /* 0x00000004002c9947 */ /* 0x000fea0005000000 */
[----:B------:R-:W-:-:S04]  /*2fb0*/  LOP3.LUT P2, RZ, R0, 0x7fffffff, RZ, 0xc0, !PT ;  /* 0x7fffffff00ff7812 */ /* 0x000fc8000784c0ff */
[----:B------:R-:W-:-:S13]  /*2fc0*/  PLOP3.LUT P1, PT, P1, P2, PT, 0x2f, 0xf2 ;  /* 0x0000000000f2781c */ /* 0x000fda0000f24577 */
[----:B------:R-:W-:Y:S05]  /*2fd0*/  @P1 BRA `(.L_x_56) ;  /* 0x0000000400181947 */ /* 0x000fea0003800000 */
[----:B------:R-:W-:-:S04]  /*2fe0*/  LOP3.LUT P1, RZ, R3, 0x7fffffff, RZ, 0xc0, !PT ;  /* 0x7fffffff03ff7812 */ /* 0x000fc8000782c0ff */
[----:B------:R-:W-:-:S13]  /*2ff0*/  PLOP3.LUT P0, PT, P0, P1, PT, 0x2f, 0xf2 ;  /* 0x0000000000f2781c */ /* 0x000fda0000702577 */
[----:B------:R-:W-:Y:S05]  /*3000*/  @P0 BRA `(.L_x_57) ;  /* 0x0000000400000947 */ /* 0x000fea0003800000 */
[----:B------:R-:W-:Y:S02]  /*3010*/  ISETP.GE.AND P0, PT, R12, RZ, PT ;  /* 0x000000ff0c00720c */ /* 0x000fe40003f06270 */
[----:B------:R-:W-:-:S11]  /*3020*/  ISETP.GE.AND P1, PT, R14, RZ, PT ;  /* 0x000000ff0e00720c */ /* 0x000fd60003f26270 */
[----:B------:R-:W-:Y:S01]  /*3030*/  @P0 MOV R11, RZ ;  /* 0x000000ff000b0202 */ /* 0x000fe20000000f00 */
[----:B------:R-:W-:Y:S02]  /*3040*/  @!P0 IMAD.MOV.U32 R11, RZ, RZ, -0x40 ;  /* 0xffffffc0ff0b8424 */ /* 0x000fe400078e00ff */
[----:B------:R-:W-:Y:S01]  /*3050*/  @!P0 FFMA R0, R0, 1.84467440737095516160e+19, RZ ;  /* 0x5f80000000008823 */ /* 0x000fe200000000ff */
[----:B------:R-:W-:Y:S02]  /*3060*/  @!P1 FFMA R3, R3, 1.84467440737095516160e+19, RZ ;  /* 0x5f80000003039823 */ /* 0x000fe400000000ff */
[----:B------:R-:W-:-:S07]  /*3070*/  @!P1 IADD3 R11, PT, PT, R11, 0x40, RZ ;  /* 0x000000400b0b9810 */ /* 0x000fce0007ffe0ff */
.L_x_53:
[----:B------:R-:W-:Y:S01]  /*3080*/  LEA R12, R9, 0xc0800000, 0x17 ;  /* 0xc0800000090c7811 */ /* 0x000fe200078eb8ff */
[----:B------:R-:W-:Y:S01]  /*3090*/  BSSY.RECONVERGENT B1, `(.L_x_58) ;  /* 0x0000036000017945 */ /* 0x000fe20003800200 */
[----:B------:R-:W-:-:S03]  /*30a0*/  IADD3 R13, PT, PT, R13, -0x7f, RZ ;  /* 0xffffff810d0d7810 */ /* 0x000fc60007ffe0ff */
[----:B------:R-:W-:Y:S02]  /*30b0*/  IMAD.IADD R14, R3, 0x1, -R12 ;  /* 0x00000001030e7824 */ /* 0x000fe400078e0a0c */
[C---:B------:R-:W-:Y:S02]  /*30c0*/  IMAD R0, R13.reuse, -0x800000, R0 ;  /* 0xff8000000d007824 */ /* 0x040fe400078e0200 */
[----:B------:R0:W1:Y:S01]  /*30d0*/  MUFU.RCP R3, R14 ;  /* 0x0000000e00037308 */ /* 0x0000620000001000 */
[----:B------:R-:W-:Y:S01]  /*30e0*/  FADD.FTZ R15, -R14, -RZ ;  /* 0x800000ff0e0f7221 */ /* 0x000fe20000010100 */
[----:B0-----:R-:W-:-:S05]  /*30f0*/  IADD3 R14, PT, PT, R13, 0x7f, -R9 ;  /* 0x0000007f0d0e7810 */ /* 0x001fca0007ffe809 */
[----:B------:R-:W-:Y:S02]  /*3100*/  IMAD.IADD R14, R14, 0x1, R11 ;  /* 0x000000010e0e7824 */ /* 0x000fe400078e020b */
[----:B-1----:R-:W-:-:S04]  /*3110*/  FFMA R12, R3, R15, 1 ;  /* 0x3f800000030c7423 */ /* 0x002fc8000000000f */
[----:B------:R-:W-:-:S04]  /*3120*/  FFMA R3, R3, R12, R3 ;  /* 0x0000000c03037223 */ /* 0x000fc80000000003 */
[----:B------:R-:W-:-:S04]  /*3130*/  FFMA R12, R0, R3, RZ ;  /* 0x00000003000c7223 */ /* 0x000fc800000000ff */
[----:B------:R-:W-:-:S04]  /*3140*/  FFMA R16, R15, R12, R0 ;  /* 0x0000000c0f107223 */ /* 0x000fc80000000000 */
[----:B------:R-:W-:-:S04]  /*3150*/  FFMA R12, R3, R16, R12 ;  /* 0x00000010030c7223 */ /* 0x000fc8000000000c */
[----:B------:R-:W-:-:S04]  /*3160*/  FFMA R15, R15, R12, R0 ;  /* 0x0000000c0f0f7223 */ /* 0x000fc80000000000 */
[----:B------:R-:W-:-:S05]  /*3170*/  FFMA R0, R3, R15, R12 ;  /* 0x0000000f03007223 */ /* 0x000fca000000000c */
[----:B------:R-:W-:-:S04]  /*3180*/  SHF.R.U32.HI R9, RZ, 0x17, R0 ;  /* 0x00000017ff097819 */ /* 0x000fc80000011600 */
[----:B------:R-:W-:-:S04]  /*3190*/  LOP3.LUT R9, R9, 0xff, RZ, 0xc0, !PT ;  /* 0x000000ff09097812 */ /* 0x000fc800078ec0ff */
[----:B------:R-:W-:-:S05]  /*31a0*/  IADD3 R13, PT, PT, R9, R14, RZ ;  /* 0x0000000e090d7210 */ /* 0x000fca0007ffe0ff */
[----:B------:R-:W-:-:S05]  /*31b0*/  VIADD R9, R13, 0xffffffff ;  /* 0xffffffff0d097836 */ /* 0x000fca0000000000 */
[----:B------:R-:W-:-:S13]  /*31c0*/  ISETP.GE.U32.AND P0, PT, R9, 0xfe, PT ;  /* 0x000000fe0900780c */ /* 0x000fda0003f06070 */
[----:B------:R-:W-:Y:S05]  /*31d0*/  @!P0 BRA `(.L_x_59) ;  /* 0x0000000000808947 */ /* 0x000fea0003800000 */
[----:B------:R-:W-:-:S13]  /*31e0*/  ISETP.GT.AND P0, PT, R13, 0xfe, PT ;  /* 0x000000fe0d00780c */ /* 0x000fda0003f04270 */
[----:B------:R-:W-:Y:S05]  /*31f0*/  @P0 BRA `(.L_x_60) ;  /* 0x00000000006c0947 */ /* 0x000fea0003800000 */
[----:B------:R-:W-:-:S13]  /*3200*/  ISETP.GE.AND P0, PT, R13, 0x1, PT ;  /* 0x000000010d00780c */ /* 0x000fda0003f06270 */
[----:B------:R-:W-:Y:S05]  /*3210*/  @P0 BRA `(.L_x_61) ;  /* 0x0000000000740947 */ /* 0x000fea0003800000 */
[----:B------:R-:W-:Y:S02]  /*3220*/  ISETP.GE.AND P0, PT, R13, -0x18, PT ;  /* 0xffffffe80d00780c */ /* 0x000fe40003f06270 */
[----:B------:R-:W-:-:S11]  /*3230*/  LOP3.LUT R0, R0, 0x80000000, RZ, 0xc0, !PT ;  /* 0x8000000000007812 */ /* 0x000fd600078ec0ff */
[----:B------:R-:W-:Y:S05]  /*3240*/  @!P0 BRA `(.L_x_61) ;  /* 0x0000000000688947 */ /* 0x000fea0003800000 */
[-CC-:B------:R-:W-:Y:S01]  /*3250*/  FFMA.RZ R9, R3, R15.reuse, R12.reuse ;  /* 0x0000000f03097223 */ /* 0x180fe2000000c00c */
[C---:B------:R-:W-:Y:S02]  /*3260*/  IADD3 R14, PT, PT, R13.reuse, 0x20, RZ ;  /* 0x000000200d0e7810 */ /* 0x040fe40007ffe0ff */
[----:B------:R-:W-:Y:S02]  /*3270*/  ISETP.NE.AND P2, PT, R13, RZ, PT ;  /* 0x000000ff0d00720c */ /* 0x000fe40003f45270 */
[----:B------:R-:W-:Y:S01]  /*3280*/  LOP3.LUT R11, R9, 0x7fffff, RZ, 0xc0, !PT ;  /* 0x007fffff090b7812 */ /* 0x000fe200078ec0ff */
[CCC-:B------:R-:W-:Y:S01]  /*3290*/  FFMA.RP R9, R3.reuse, R15.reuse, R12.reuse ;  /* 0x0000000f03097223 */ /* 0x1c0fe2000000800c */
[----:B------:R-:W-:Y:S01]  /*32a0*/  FFMA.RM R12, R3, R15, R12 ;  /* 0x0000000f030c7223 */ /* 0x000fe2000000400c */
[----:B------:R-:W-:Y:S01]  /*32b0*/  IMAD.MOV R3, RZ, RZ, -R13 ;  /* 0x000000ffff037224 */ /* 0x000fe200078e0a0d */
[----:B------:R-:W-:Y:S02]  /*32c0*/  LOP3.LUT R11, R11, 0x800000, RZ, 0xfc, !PT ;  /* 0x008000000b0b7812 */ /* 0x000fe400078efcff */
[----:B------:R-:W-:-:S02]  /*32d0*/  ISETP.NE.AND P1, PT, R13, RZ, PT ;  /* 0x000000ff0d00720c */ /* 0x000fc40003f25270 */
[----:B------:R-:W-:Y:S02]  /*32e0*/  SHF.L.U32 R14, R11, R14, RZ ;  /* 0x0000000e0b0e7219 */ /* 0x000fe400000006ff */
[----:B------:R-:W-:Y:S02]  /*32f0*/  FSETP.NEU.FTZ.AND P0, PT, R9, R12, PT ;  /* 0x0000000c0900720b */ /* 0x000fe40003f1d000 */
[----:B------:R-:W-:Y:S02]  /*3300*/  SEL R12, R3, RZ, P2 ;  /* 0x000000ff030c7207 */ /* 0x000fe40001000000 */
[----:B------:R-:W-:Y:S02]  /*3310*/  ISETP.NE.AND P1, PT, R14, RZ, P1 ;  /* 0x000000ff0e00720c */ /* 0x000fe40000f25270 */
[----:B------:R-:W-:Y:S02]  /*3320*/  SHF.R.U32.HI R12, RZ, R12, R11 ;  /* 0x0000000cff0c7219 */ /* 0x000fe4000001160b */
[----:B------:R-:W-:-:S02]  /*3330*/  PLOP3.LUT P0, PT, P0, P1, PT, 0xf8, 0x8f ;  /* 0x00000000008f781c */ /* 0x000fc40000703f70 */
[----:B------:R-:W-:Y:S02]  /*3340*/  SHF.R.U32.HI R14, RZ, 0x1, R12 ;  /* 0x00000001ff0e7819 */ /* 0x000fe4000001160c */
[----:B------:R-:W-:-:S04]  /*3350*/  SEL R3, RZ, 0x1, !P0 ;  /* 0x00000001ff037807 */ /* 0x000fc80004000000 */
[----:B------:R-:W-:-:S04]  /*3360*/  LOP3.LUT R3, R3, 0x1, R14, 0xf8, !PT ;  /* 0x0000000103037812 */ /* 0x000fc800078ef80e */
[----:B------:R-:W-:-:S04]  /*3370*/  LOP3.LUT R3, R3, R12, RZ, 0xc0, !PT ;  /* 0x0000000c03037212 */ /* 0x000fc800078ec0ff */
[----:B------:R-:W-:-:S04]  /*3380*/  IADD3 R3, PT, PT, R14, R3, RZ ;  /* 0x000000030e037210 */ /* 0x000fc80007ffe0ff */
[----:B------:R-:W-:Y:S01]  /*3390*/  LOP3.LUT R0, R3, R0, RZ, 0xfc, !PT ;  /* 0x0000000003007212 */ /* 0x000fe200078efcff */
[----:B------:R-:W-:Y:S06]  /*33a0*/  BRA `(.L_x_61) ;  /* 0x0000000000107947 */ /* 0x000fec0003800000 */
.L_x_60:
[----:B------:R-:W-:-:S04]  /*33b0*/  LOP3.LUT R0, R0, 0x80000000, RZ, 0xc0, !PT ;  /* 0x8000000000007812 */ /* 0x000fc800078ec0ff */
[----:B------:R-:W-:Y:S01]  /*33c0*/  LOP3.LUT R0, R0, 0x7f800000, RZ, 0xfc, !PT ;  /* 0x7f80000000007812 */ /* 0x000fe200078efcff */
[----:B------:R-:W-:Y:S06]  /*33d0*/  BRA `(.L_x_61) ;  /* 0x0000000000047947 */ /* 0x000fec0003800000 */
.L_x_59:
[----:B------:R-:W-:-:S07]  /*33e0*/  IMAD R0, R14, 0x800000, R0 ;  /* 0x008000000e007824 */ /* 0x000fce00078e0200 */
.L_x_61:
[----:B------:R-:W-:Y:S05]  /*33f0*/  BSYNC.RECONVERGENT B1 ;  /* 0x0000000000017941 */ /* 0x000fea0003800200 */
.L_x_58:
[----:B------:R-:W-:Y:S05]  /*3400*/  BRA `(.L_x_62) ;  /* 0x0000000000207947 */ /* 0x000fea0003800000 */
.L_x_57:
[----:B------:R-:W-:-:S04]  /*3410*/  LOP3.LUT R0, R3, 0x80000000, R0, 0x48, !PT ;  /* 0x8000000003007812 */ /* 0x000fc800078e4800 */
[----:B------:R-:W-:Y:S01]  /*3420*/  LOP3.LUT R0, R0, 0x7f800000, RZ, 0xfc, !PT ;  /* 0x7f80000000007812 */ /* 0x000fe200078efcff */
[----:B------:R-:W-:Y:S06]  /*3430*/  BRA `(.L_x_62) ;  /* 0x0000000000147947 */ /* 0x000fec0003800000 */
.L_x_56:
[----:B------:R-:W-:Y:S01]  /*3440*/  LOP3.LUT R0, R3, 0x80000000, R0, 0x48, !PT ;  /* 0x8000000003007812 */ /* 0x000fe200078e4800 */
[----:B------:R-:W-:Y:S06]  /*3450*/  BRA `(.L_x_62) ;  /* 0x00000000000c7947 */ /* 0x000fec0003800000 */
.L_x_55:
[----:B------:R-:W0:Y:S01]  /*3460*/  MUFU.RSQ R0, -QNAN ;  /* 0xffc0000000007908 */ /* 0x000e220000001400 */
[----:B------:R-:W-:Y:S05]  /*3470*/  BRA `(.L_x_62) ;  /* 0x0000000000047947 */ /* 0x000fea0003800000 */
.L_x_54:
[----:B------:R-:W-:-:S07]  /*3480*/  FADD.FTZ R0, R0, R3 ;  /* 0x0000000300007221 */ /* 0x000fce0000010000 */
.L_x_62:
[----:B------:R-:W-:Y:S05]  /*3490*/  BSYNC.RECONVERGENT B0 ;  /* 0x0000000000007941 */ /* 0x000fea0003800200 */
.L_x_52:
[----:B------:R-:W-:Y:S01]  /*34a0*/  IMAD.MOV.U32 R11, RZ, RZ, 0x0 ;  /* 0x00000000ff0b7424 */ /* 0x000fe200078e00ff */
[----:B0-----:R-:W-:-:S03]  /*34b0*/  MOV R9, R0 ;  /* 0x0000000000097202 */ /* 0x001fc60000000f00 */
[----:B------:R-:W-:Y:S05]  /*34c0*/  RET.REL.NODEC R10 `(_Z18recomputeCentroidsPfS_PiS0_iii) ;  /* 0xffffffc80acc7950 */ /* 0x000fea0003c3ffff */
.L_x_63:
[----:B------:R-:W-:-:S00]  /*34d0*/  BRA `(.L_x_63) ;  /* 0xfffffffc00fc7947 */ /* 0x000fc0000383ffff */
[----:B------:R-:W-:-:S00]  /*34e0*/  NOP ;  /* 0x0000000000007918 */ /* 0x000fc00000000000 */
        /* <DEDUP_REMOVED lines=9> */
.L_x_83:


//--------------------- .text._Z14assignClustersPfS_Piiii --------------------------
	.section	.text._Z14assignClustersPfS_Piiii,"ax",@progbits
	.align	128
        .global         _Z14assignClustersPfS_Piiii
        .type           _Z14assignClustersPfS_Piiii,@function
        .size           _Z14assignClustersPfS_Piiii,(.L_x_84 - _Z14assignClustersPfS_Piiii)
        .other          _Z14assignClustersPfS_Piiii,@"STO_CUDA_ENTRY STV_DEFAULT"
_Z14assignClustersPfS_Piiii:
.text._Z14assignClustersPfS_Piiii:
        /* <DEDUP_REMOVED lines=8> */
[----:B------:R-:W0:Y:S01]  /*0080*/  LDCU UR4, c[0x0][0x3a0] ;  /* 0x00007400ff0477ac */ /* 0x000e220008000800 */
[----:B------:R-:W-:Y:S01]  /*0090*/  IMAD.MOV.U32 R7, RZ, RZ, -0x1 ;  /* 0xffffffffff077424 */ /* 0x000fe200078e00ff */
[----:B------:R-:W1:Y:S01]  /*00a0*/  LDCU.64 UR10, c[0x0][0x358] ;  /* 0x00006b00ff0a77ac */ /* 0x000e620008000a00 */
[----:B0-----:R-:W-:-:S09]  /*00b0*/  UISETP.GE.AND UP0, UPT, UR4, 0x1, UPT ;  /* 0x000000010400788c */ /* 0x001fd2000bf06270 */
[----:B-1----:R-:W-:Y:S05]  /*00c0*/  BRA.U !UP0, `(.L_x_64) ;  /* 0x0000000d08907547 */ /* 0x002fea000b800000 */
[----:B------:R-:W0:Y:S02]  /*00d0*/  LDCU UR6, c[0x0][0x39c] ;  /* 0x00007380ff0677ac */ /* 0x000e240008000800 */
[----:B0-----:R-:W-:-:S09]  /*00e0*/  UISETP.GE.AND UP0, UPT, UR6, 0x1, UPT ;  /* 0x000000010600788c */ /* 0x001fd2000bf06270 */
[----:B------:R-:W-:Y:S05]  /*00f0*/  BRA.U !UP0, `(.L_x_65) ;  /* 0x0000000908887547 */ /* 0x000fea000b800000 */
[----:B------:R-:W-:Y:S01]  /*0100*/  IMAD R8, R6, UR6, RZ ;  /* 0x0000000606087c24 */ /* 0x000fe2000f8e02ff */
[----:B------:R-:W-:Y:S01]  /*0110*/  ULOP3.LUT UR5, UR6, 0x7ffffff8, URZ, 0xc0, !UPT ;  /* 0x7ffffff806057892 */ /* 0x000fe2000f8ec0ff */
[----:B------:R-:W-:Y:S01]  /*0120*/  IMAD.MOV.U32 R9, RZ, RZ, 0x7f7fffff ;  /* 0x7f7fffffff097424 */ /* 0x000fe200078e00ff */
[----:B------:R-:W-:Y:S01]  /*0130*/  MOV R7, 0xffffffff ;  /* 0xffffffff00077802 */ /* 0x000fe20000000f00 */
[----:B------:R-:W-:Y:S01]  /*0140*/  IMAD.MOV.U32 R10, RZ, RZ, RZ ;  /* 0x000000ffff0a7224 */ /* 0x000fe200078e00ff */
[----:B------:R-:W-:Y:S01]  /*0150*/  SHF.R.S32.HI R11, RZ, 0x1f, R8 ;  /* 0x0000001fff0b7819 */ /* 0x000fe20000011408 */
[----:B------:R-:W-:Y:S02]  /*0160*/  ULOP3.LUT UR7, UR6, 0x7, URZ, 0xc0, !UPT ;  /* 0x0000000706077892 */ /* 0x000fe4000f8ec0ff */
[----:B------:R-:W-:Y:S02]  /*0170*/  ULOP3.LUT UR8, UR6, 0x3, URZ, 0xc0, !UPT ;  /* 0x0000000306087892 */ /* 0x000fe4000f8ec0ff */
[----:B------:R-:W-:-:S12]  /*0180*/  UIADD3 UR6, UPT, UPT, -UR5, URZ, URZ ;  /* 0x000000ff05067290 */ /* 0x000fd8000fffe1ff */
.L_x_74:
[----:B------:R-:W0:Y:S01]  /*0190*/  LDCU UR14, c[0x0][0x39c] ;  /* 0x00007380ff0e77ac */ /* 0x000e220008000800 */
[----:B------:R-:W-:Y:S01]  /*01a0*/  IMAD.MOV.U32 R12, RZ, RZ, RZ ;  /* 0x000000ffff0c7224 */ /* 0x000fe200078e00ff */
[----:B------:R-:W-:Y:S01]  /*01b0*/  UMOV UR4, URZ ;  /* 0x000000ff00047c82 */ /* 0x000fe20008000000 */
[----:B0-----:R-:W-:Y:S02]  /*01c0*/  UISETP.GE.U32.AND UP0, UPT, UR14, 0x8, UPT ;  /* 0x000000080e00788c */ /* 0x001fe4000bf06070 */
[----:B------:R-:W-:-:S07]  /*01d0*/  IMAD R0, R10, UR14, RZ ;  /* 0x0000000e0a007c24 */ /* 0x000fce000f8e02ff */
[----:B------:R-:W-:Y:S05]  /*01e0*/  BRA.U !UP0, `(.L_x_66) ;  /* 0x0000000108cc7547 */ /* 0x000fea000b800000 */
[----:B------:R-:W0:Y:S01]  /*01f0*/  LDC.64 R2, c[0x0][0x388] ;  /* 0x0000e200ff027b82 */ /* 0x000e220000000a00 */
[----:B------:R-:W1:Y:S01]  /*0200*/  LDCU.64 UR12, c[0x0][0x380] ;  /* 0x00007000ff0c77ac */ /* 0x000e620008000a00 */
[----:B------:R-:W-:Y:S01]  /*0210*/  IMAD.MOV.U32 R12, RZ, RZ, RZ ;  /* 0x000000ffff0c7224 */ /* 0x000fe200078e00ff */
[----:B------:R-:W-:Y:S01]  /*0220*/  UMOV UR4, UR6 ;  /* 0x0000000600047c82 */ /* 0x000fe20008000000 */
[----:B-1----:R-:W-:-:S04]  /*0230*/  LEA R4, P0, R8, UR12, 0x2 ;  /* 0x0000000c08047c11 */ /* 0x002fc8000f8010ff */
[----:B------:R-:W-:Y:S01]  /*0240*/  IADD3 R4, P1, PT, R4, 0x10, RZ ;  /* 0x0000001004047810 */ /* 0x000fe20007f3e0ff */
[----:B0-----:R-:W-:Y:S01]  /*0250*/  IMAD.WIDE.U32 R2, R0, 0x4, R2 ;  /* 0x0000000400027825 */ /* 0x001fe200078e0002 */
[----:B------:R-:W-:Y:S02]  /*0260*/  LEA.HI.X R5, R8, UR13, R11, 0x2, P0 ;  /* 0x0000000d08057c11 */ /* 0x000fe400080f140b */
[----:B------:R-:W-:-:S03]  /*0270*/  IADD3 R2, P2, PT, R2, 0x10, RZ ;  /* 0x0000001002027810 */ /* 0x000fc60007f5e0ff */
[----:B------:R-:W-:Y:S01]  /*0280*/  IMAD.X R5, RZ, RZ, R5, P1 ;  /* 0x000000ffff057224 */ /* 0x000fe200008e0605 */
[----:B------:R-:W-:-:S09]  /*0290*/  IADD3.X R3, PT, PT, RZ, R3, RZ, P2, !PT ;  /* 0x00000003ff037210 */ /* 0x000fd200017fe4ff */
.L_x_67:
[----:B------:R-:W2:Y:S04]  /*02a0*/  LDG.E R23, desc[UR10][R4.64+-0x10] ;  /* 0xfffff00a04177981 */ /* 0x000ea8000c1e1900 */
[----:B------:R-:W2:Y:S04]  /*02b0*/  LDG.E R24, desc[UR10][R2.64+-0x10] ;  /* 0xfffff00a02187981 */ /* 0x000ea8000c1e1900 */
[----:B------:R-:W3:Y:S04]  /*02c0*/  LDG.E R13, desc[UR10][R4.64+-0xc] ;  /* 0xfffff40a040d7981 */ /* 0x000ee8000c1e1900 */
[----:B------:R-:W3:Y:S04]  /*02d0*/  LDG.E R14, desc[UR10][R2.64+-0xc] ;  /* 0xfffff40a020e7981 */ /* 0x000ee8000c1e1900 */
[----:B------:R-:W4:Y:S04]  /*02e0*/  LDG.E R22, desc[UR10][R4.64+-0x8] ;  /* 0xfffff80a04167981 */ /* 0x000f28000c1e1900 */
[----:B------:R-:W4:Y:S04]  /*02f0*/  LDG.E R21, desc[UR10][R2.64+-0x8] ;  /* 0xfffff80a02157981 */ /* 0x000f28000c1e1900 */
[----:B------:R-:W5:Y:S04]  /*0300*/  LDG.E R20, desc[UR10][R4.64+-0x4] ;  /* 0xfffffc0a04147981 */ /* 0x000f68000c1e1900 */
[----:B------:R-:W5:Y:S04]  /*0310*/  LDG.E R19, desc[UR10][R2.64+-0x4] ;  /* 0xfffffc0a02137981 */ /* 0x000f68000c1e1900 */
[----:B------:R-:W5:Y:S04]  /*0320*/  LDG.E R18, desc[UR10][R4.64] ;  /* 0x0000000a04127981 */ /* 0x000f68000c1e1900 */
[----:B------:R-:W5:Y:S04]  /*0330*/  LDG.E R17, desc[UR10][R2.64] ;  /* 0x0000000a02117981 */ /* 0x000f68000c1e1900 */
[----:B------:R-:W5:Y:S04]  /*0340*/  LDG.E R16, desc[UR10][R4.64+0x4] ;  /* 0x0000040a04107981 */ /* 0x000f68000c1e1900 */
[----:B------:R-:W5:Y:S01]  /*0350*/  LDG.E R15, desc[UR10][R2.64+0x4] ;  /* 0x0000040a020f7981 */ /* 0x000f62000c1e1900 */
[----:B--2---:R-:W-:-:S03]  /*0360*/  FADD R25, R23, -R24 ;  /* 0x8000001817197221 */ /* 0x004fc60000000000 */
[----:B------:R-:W2:Y:S04]  /*0370*/  LDG.E R24, desc[UR10][R4.64+0x8] ;  /* 0x0000080a04187981 */ /* 0x000ea8000c1e1900 */
[----:B------:R-:W2:Y:S01]  /*0380*/  LDG.E R23, desc[UR10][R2.64+0x8] ;  /* 0x0000080a02177981 */ /* 0x000ea2000c1e1900 */
[----:B------:R-:W-:-:S03]  /*0390*/  FFMA R26, R25, R25, R12 ;  /* 0x00000019191a7223 */ /* 0x000fc6000000000c */
[----:B------:R0:W2:Y:S04]  /*03a0*/  LDG.E R12, desc[UR10][R4.64+0xc] ;  /* 0x00000c0a040c7981 */ /* 0x0000a8000c1e1900 */
[----:B------:R1:W2:Y:S01]  /*03b0*/  LDG.E R25, desc[UR10][R2.64+0xc] ;  /* 0x00000c0a02197981 */ /* 0x0002a2000c1e1900 */
[----:B---3--:R-:W-:Y:S01]  /*03c0*/  FADD R13, R13, -R14 ;  /* 0x8000000e0d0d7221 */ /* 0x008fe20000000000 */
[----:B----4-:R-:W-:Y:S01]  /*03d0*/  FADD R21, R22, -R21 ;  /* 0x8000001516157221 */ /* 0x010fe20000000000 */
[----:B------:R-:W-:Y:S02]  /*03e0*/  UIADD3 UR4, UPT, UPT, UR4, 0x8, URZ ;  /* 0x0000000804047890 */ /* 0x000fe4000fffe0ff */
[----:B------:R-:W-:Y:S01]  /*03f0*/  FFMA R26, R13, R13, R26 ;  /* 0x0000000d0d1a7223 */ /* 0x000fe2000000001a */
[----:B0-----:R-:W-:Y:S01]  /*0400*/  IADD3 R4, P0, PT, R4, 0x20, RZ ;  /* 0x0000002004047810 */ /* 0x001fe20007f1e0ff */
[----:B------:R-:W-:-:S02]  /*0410*/  UISETP.NE.AND UP0, UPT, UR4, URZ, UPT ;  /* 0x000000ff0400728c */ /* 0x000fc4000bf05270 */
[----:B------:R-:W-:Y:S01]  /*0420*/  FFMA R26, R21, R21, R26 ;  /* 0x00000015151a7223 */ /* 0x000fe2000000001a */
[----:B-----5:R-:W-:Y:S01]  /*0430*/  FADD R19, R20, -R19 ;  /* 0x8000001314137221 */ /* 0x020fe20000000000 */
[----:B-1----:R-:W-:Y:S02]  /*0440*/  IADD3 R2, P1, PT, R2, 0x20, RZ ;  /* 0x0000002002027810 */ /* 0x002fe40007f3e0ff */
[----:B------:R-:W-:Y:S01]  /*0450*/  IADD3.X R5, PT, PT, RZ, R5, RZ, P0, !PT ;  /* 0x00000005ff057210 */ /* 0x000fe200007fe4ff */
[----:B------:R-:W-:Y:S02]  /*0460*/  FFMA R26, R19, R19, R26 ;  /* 0x00000013131a7223 */ /* 0x000fe4000000001a */
[----:B------:R-:W-:Y:S02]  /*0470*/  IMAD.X R3, RZ, RZ, R3, P1 ;  /* 0x000000ffff037224 */ /* 0x000fe400008e0603 */
[----:B------:R-:W-:-:S04]  /*0480*/  FADD R17, R18, -R17 ;  /* 0x8000001112117221 */ /* 0x000fc80000000000 */
[----:B------:R-:W-:Y:S01]  /*0490*/  FFMA R26, R17, R17, R26 ;  /* 0x00000011111a7223 */ /* 0x000fe2000000001a */
[----:B------:R-:W-:-:S04]  /*04a0*/  FADD R15, R16, -R15 ;  /* 0x8000000f100f7221 */ /* 0x000fc80000000000 */
[----:B------:R-:W-:Y:S01]  /*04b0*/  FFMA R26, R15, R15, R26 ;  /* 0x0000000f0f1a7223 */ /* 0x000fe2000000001a */
[----:B--2---:R-:W-:-:S04]  /*04c0*/  FADD R23, R24, -R23 ;  /* 0x8000001718177221 */ /* 0x004fc80000000000 */
[----:B------:R-:W-:Y:S01]  /*04d0*/  FFMA R26, R23, R23, R26 ;  /* 0x00000017171a7223 */ /* 0x000fe2000000001a */
[----:B------:R-:W-:-:S04]  /*04e0*/  FADD R25, R12, -R25 ;  /* 0x800000190c197221 */ /* 0x000fc80000000000 */
[----:B------:R-:W-:Y:S01]  /*04f0*/  FFMA R12, R25, R25, R26 ;  /* 0x00000019190c7223 */ /* 0x000fe2000000001a */
[----:B------:R-:W-:Y:S06]  /*0500*/  BRA.U UP0, `(.L_x_67) ;  /* 0xfffffffd00647547 */ /* 0x000fec000b83ffff */
[----:B------:R-:W-:-:S05]  /*0510*/  UMOV UR4, UR5 ;  /* 0x0000000500047c82 */ /* 0x000fca0008000000 */
.L_x_66:
[----:B------:R-:W-:-:S09]  /*0520*/  UISETP.NE.AND UP0, UPT, UR7, URZ, UPT ;  /* 0x000000ff0700728c */ /* 0x000fd2000bf05270 */
[----:B------:R-:W-:Y:S05]  /*0530*/  BRA.U !UP0, `(.L_x_68) ;  /* 0x00000005081c7547 */ /* 0x000fea000b800000 */
[----:B------:R-:W-:Y:S02]  /*0540*/  UIADD3 UR9, UPT, UPT, UR7, -0x1, URZ ;  /* 0xffffffff07097890 */ /* 0x000fe4000fffe0ff */
[----:B------:R-:W-:Y:S02]  /*0550*/  UISETP.NE.AND UP1, UPT, UR8, URZ, UPT ;  /* 0x000000ff0800728c */ /* 0x000fe4000bf25270 */
[----:B------:R-:W-:-:S09]  /*0560*/  UISETP.GE.U32.AND UP0, UPT, UR9, 0x3, UPT ;  /* 0x000000030900788c */ /* 0x000fd2000bf06070 */
[----:B------:R-:W-:Y:S05]  /*0570*/  BRA.U !UP0, `(.L_x_69) ;  /* 0x0000000108747547 */ /* 0x000fea000b800000 */
[----:B------:R-:W0:Y:S01]  /*0580*/  LDC.64 R14, c[0x0][0x388] ;  /* 0x0000e200ff0e7b82 */ /* 0x000e220000000a00 */
[----:B------:R-:W1:Y:S01]  /*0590*/  LDCU.128 UR16, c[0x0][0x380] ;  /* 0x00007000ff1077ac */ /* 0x000e620008000c00 */
[----:B------:R-:W-:Y:S01]  /*05a0*/  IADD3 R13, P0, PT, R8, UR4, RZ ;  /* 0x00000004080d7c10 */ /* 0x000fe2000ff1e0ff */
[C---:B------:R-:W-:Y:S01]  /*05b0*/  VIADD R3, R0.reuse, UR4 ;  /* 0x0000000400037c36 */ /* 0x040fe20008000000 */
[----:B------:R-:W-:Y:S02]  /*05c0*/  IADD3 R5, P2, PT, R0, UR4, RZ ;  /* 0x0000000400057c10 */ /* 0x000fe4000ff5e0ff */
[----:B------:R-:W-:-:S03]  /*05d0*/  IADD3.X R18, PT, PT, RZ, R11, RZ, P0, !PT ;  /* 0x0000000bff127210 */ /* 0x000fc600007fe4ff */
[----:B------:R-:W-:Y:S01]  /*05e0*/  IMAD.X R16, RZ, RZ, RZ, P2 ;  /* 0x000000ffff107224 */ /* 0x000fe200010e06ff */
[----:B-1----:R-:W-:Y:S02]  /*05f0*/  LEA R2, P1, R13, UR16, 0x2 ;  /* 0x000000100d027c11 */ /* 0x002fe4000f8210ff */
[----:B------:R-:W-:Y:S01]  /*0600*/  LEA R4, P0, R5, UR18, 0x2 ;  /* 0x0000001205047c11 */ /* 0x000fe2000f8010ff */
[----:B0-----:R-:W-:Y:S01]  /*0610*/  IMAD.WIDE.U32 R14, R3, 0x4, R14 ;  /* 0x00000004030e7825 */ /* 0x001fe200078e000e */
[----:B------:R-:W-:Y:S02]  /*0620*/  LEA.HI.X R3, R13, UR17, R18, 0x2, P1 ;  /* 0x000000110d037c11 */ /* 0x000fe400088f1412 */
[----:B------:R-:W-:-:S03]  /*0630*/  LEA.HI.X R5, R5, UR19, R16, 0x2, P0 ;  /* 0x0000001305057c11 */ /* 0x000fc600080f1410 */
[----:B------:R-:W2:Y:S04]  /*0640*/  LDG.E R14, desc[UR10][R14.64] ;  /* 0x0000000a0e0e7981 */ /* 0x000ea8000c1e1900 */
[----:B------:R-:W2:Y:S04]  /*0650*/  LDG.E R13, desc[UR10][R2.64] ;  /* 0x0000000a020d7981 */ /* 0x000ea8000c1e1900 */
[----:B------:R-:W3:Y:S04]  /*0660*/  LDG.E R16, desc[UR10][R2.64+0x4] ;  /* 0x0000040a02107981 */ /* 0x000ee8000c1e1900 */
[----:B------:R-:W3:Y:S04]  /*0670*/  LDG.E R17, desc[UR10][R4.64+0x4] ;  /* 0x0000040a04117981 */ /* 0x000ee8000c1e1900 */
[----:B------:R-:W4:Y:S04]  /*0680*/  LDG.E R18, desc[UR10][R2.64+0x8] ;  /* 0x0000080a02127981 */ /* 0x000f28000c1e1900 */
[----:B------:R-:W4:Y:S04]  /*0690*/  LDG.E R19, desc[UR10][R4.64+0x8] ;  /* 0x0000080a04137981 */ /* 0x000f28000c1e1900 */
[----:B------:R-:W5:Y:S04]  /*06a0*/  LDG.E R20, desc[UR10][R2.64+0xc] ;  /* 0x00000c0a02147981 */ /* 0x000f68000c1e1900 */
[----:B------:R-:W5:Y:S01]  /*06b0*/  LDG.E R21, desc[UR10][R4.64+0xc] ;  /* 0x00000c0a04157981 */ /* 0x000f62000c1e1900 */
[----:B------:R-:W-:Y:S01]  /*06c0*/  UIADD3 UR4, UPT, UPT, UR4, 0x4, URZ ;  /* 0x0000000404047890 */ /* 0x000fe2000fffe0ff */
[----:B--2---:R-:W-:-:S04]  /*06d0*/  FADD R13, R13, -R14 ;  /* 0x8000000e0d0d7221 */ /* 0x004fc80000000000 */
[----:B------:R-:W-:Y:S01]  /*06e0*/  FFMA R12, R13, R13, R12 ;  /* 0x0000000d0d0c7223 */ /* 0x000fe2000000000c */
[----:B---3--:R-:W-:-:S04]  /*06f0*/  FADD R17, R16, -R17 ;  /* 0x8000001110117221 */ /* 0x008fc80000000000 */
[----:B------:R-:W-:Y:S01]  /*0700*/  FFMA R12, R17, R17, R12 ;  /* 0x00000011110c7223 */ /* 0x000fe2000000000c */
[----:B----4-:R-:W-:-:S04]  /*0710*/  FADD R19, R18, -R19 ;  /* 0x8000001312137221 */ /* 0x010fc80000000000 */
[----:B------:R-:W-:Y:S01]  /*0720*/  FFMA R12, R19, R19, R12 ;  /* 0x00000013130c7223 */ /* 0x000fe2000000000c */
[----:B-----5:R-:W-:-:S04]  /*0730*/  FADD R21, R20, -R21 ;  /* 0x8000001514157221 */ /* 0x020fc80000000000 */
[----:B------:R-:W-:-:S07]  /*0740*/  FFMA R12, R21, R21, R12 ;  /* 0x00000015150c7223 */ /* 0x000fce000000000c */
.L_x_69:
[----:B------:R-:W-:Y:S05]  /*0750*/  BRA.U !UP1, `(.L_x_68) ;  /* 0x0000000109947547 */ /* 0x000fea000b800000 */
[----:B------:R-:W-:Y:S02]  /*0760*/  UISETP.NE.AND UP0, UPT, UR8, 0x1, UPT ;  /* 0x000000010800788c */ /* 0x000fe4000bf05270 */
[----:B------:R-:W-:-:S07]  /*0770*/  ULOP3.LUT UP1, URZ, UR14, 0x1, URZ, 0xc0, !UPT ;  /* 0x000000010eff7892 */ /* 0x000fce000f82c0ff */
        /* <DEDUP_REMOVED lines=9> */
[----:B------:R-:W-:Y:S02]  /*0810*/  LEA R4, P0, R13, UR14, 0x2 ;  /* 0x0000000e0d047c11 */ /* 0x000fe4000f8010ff */
[----:B------:R-:W-:Y:S01]  /*0820*/  LEA.HI.X R3, R3, UR13, R16, 0x2, P1 ;  /* 0x0000000d03037c11 */ /* 0x000fe200088f1410 */
[----:B0-----:R-:W-:Y:S01]  /*0830*/  IMAD.WIDE.U32 R14, R5, 0x4, R14 ;  /* 0x00000004050e7825 */ /* 0x001fe200078e000e */
[----:B------:R-:W-:-:S03]  /*0840*/  LEA.HI.X R5, R13, UR15, R18, 0x2, P0 ;  /* 0x0000000f0d057c11 */ /* 0x000fc600080f1412 */
[----:B------:R-:W2:Y:S04]  /*0850*/  LDG.E R13, desc[UR10][R2.64] ;  /* 0x0000000a020d7981 */ /* 0x000ea8000c1e1900 */
[----:B------:R-:W2:Y:S04]  /*0860*/  LDG.E R14, desc[UR10][R14.64] ;  /* 0x0000000a0e0e7981 */ /* 0x000ea8000c1e1900 */
[----:B------:R-:W3:Y:S04]  /*0870*/  LDG.E R16, desc[UR10][R2.64+0x4] ;  /* 0x0000040a02107981 */ /* 0x000ee8000c1e1900 */
[----:B------:R-:W3:Y:S01]  /*0880*/  LDG.E R5, desc[UR10][R4.64+0x4] ;  /* 0x0000040a04057981 */ /* 0x000ee2000c1e1900 */
[----:B------:R-:W-:Y:S01]  /*0890*/  UIADD3 UR4, UPT, UPT, UR4, 0x2, URZ ;  /* 0x0000000204047890 */ /* 0x000fe2000fffe0ff */
[----:B--2---:R-:W-:-:S04]  /*08a0*/  FADD R13, R13, -R14 ;  /* 0x8000000e0d0d7221 */ /* 0x004fc80000000000 */
[----:B------:R-:W-:Y:S01]  /*08b0*/  FFMA R12, R13, R13, R12 ;  /* 0x0000000d0d0c7223 */ /* 0x000fe2000000000c */
[----:B---3--:R-:W-:-:S04]  /*08c0*/  FADD R17, R16, -R5 ;  /* 0x8000000510117221 */ /* 0x008fc80000000000 */
[----:B------:R-:W-:-:S07]  /*08d0*/  FFMA R12, R17, R17, R12 ;  /* 0x00000011110c7223 */ /* 0x000fce000000000c */
.L_x_70:
[----:B------:R-:W-:Y:S05]  /*08e0*/  BRA.U !UP1, `(.L_x_68) ;  /* 0x0000000109307547 */ /* 0x000fea000b800000 */
[----:B------:R-:W0:Y:S01]  /*08f0*/  LDC.64 R2, c[0x0][0x388] ;  /* 0x0000e200ff027b82 */ /* 0x000e220000000a00 */
[----:B------:R-:W1:Y:S01]  /*0900*/  LDCU.64 UR12, c[0x0][0x380] ;  /* 0x00007000ff0c77ac */ /* 0x000e620008000a00 */
[----:B------:R-:W-:Y:S01]  /*0910*/  IADD3 R13, P0, PT, R8, UR4, RZ ;  /* 0x00000004080d7c10 */ /* 0x000fe2000ff1e0ff */
[----:B------:R-:W-:-:S03]  /*0920*/  VIADD R5, R0, UR4 ;  /* 0x0000000400057c36 */ /* 0x000fc60008000000 */
[----:B------:R-:W-:Y:S02]  /*0930*/  IADD3.X R0, PT, PT, RZ, R11, RZ, P0, !PT ;  /* 0x0000000bff007210 */ /* 0x000fe400007fe4ff */
[----:B-1----:R-:W-:Y:S01]  /*0940*/  LEA R4, P0, R13, UR12, 0x2 ;  /* 0x0000000c0d047c11 */ /* 0x002fe2000f8010ff */
[----:B0-----:R-:W-:-:S03]  /*0950*/  IMAD.WIDE.U32 R2, R5, 0x4, R2 ;  /* 0x0000000405027825 */ /* 0x001fc600078e0002 */
[----:B------:R-:W-:-:S03]  /*0960*/  LEA.HI.X R5, R13, UR13, R0, 0x2, P0 ;  /* 0x0000000d0d057c11 */ /* 0x000fc600080f1400 */
[----:B------:R-:W2:Y:S04]  /*0970*/  LDG.E R3, desc[UR10][R2.64] ;  /* 0x0000000a02037981 */ /* 0x000ea8000c1e1900 */
[----:B------:R-:W2:Y:S02]  /*0980*/  LDG.E R4, desc[UR10][R4.64] ;  /* 0x0000000a04047981 */ /* 0x000ea4000c1e1900 */
[----:B--2---:R-:W-:-:S04]  /*0990*/  FADD R13, R4, -R3 ;  /* 0x80000003040d7221 */ /* 0x004fc80000000000 */
[----:B------:R-:W-:-:S07]  /*09a0*/  FFMA R12, R13, R13, R12 ;  /* 0x0000000d0d0c7223 */ /* 0x000fce000000000c */
.L_x_68:
[----:B------:R-:W-:Y:S01]  /*09b0*/  VIADD R0, R12, 0xf3000000 ;  /* 0xf30000000c007836 */ /* 0x000fe20000000000 */
[----:B------:R0:W1:Y:S01]  /*09c0*/  MUFU.RSQ R5, R12 ;  /* 0x0000000c00057308 */ /* 0x0000620000001400 */
[----:B------:R-:W-:Y:S03]  /*09d0*/  BSSY.RECONVERGENT B0, `(.L_x_71) ;  /* 0x000000b000007945 */ /* 0x000fe60003800200 */
[----:B------:R-:W-:-:S13]  /*09e0*/  ISETP.GT.U32.AND P0, PT, R0, 0x727fffff, PT ;  /* 0x727fffff0000780c */ /* 0x000fda0003f04070 */
[----:B01----:R-:W-:Y:S05]  /*09f0*/  @!P0 BRA `(.L_x_72) ;  /* 0x0000000000108947 */ /* 0x003fea0003800000 */
[----:B------:R-:W-:Y:S01]  /*0a00*/  IMAD.MOV.U32 R0, RZ, RZ, R12 ;  /* 0x000000ffff007224 */ /* 0x000fe200078e000c */
[----:B------:R-:W-:-:S07]  /*0a10*/  MOV R13, 0xa30 ;  /* 0x00000a30000d7802 */ /* 0x000fce0000000f00 */
[----:B------:R-:W-:Y:S05]  /*0a20*/  CALL.REL.NOINC `($__internal_1_$__cuda_sm20_sqrt_rn_f32_slowpath) ;  /* 0x0000000400487944 */ /* 0x000fea0003c00000 */
[----:B------:R-:W-:Y:S05]  /*0a30*/  BRA `(.L_x_73) ;  /* 0x0000000000107947 */ /* 0x000fea0003800000 */
.L_x_72:
[C---:B------:R-:W-:Y:S01]  /*0a40*/  FMUL.FTZ R3, R5.reuse, R12 ;  /* 0x0000000c05037220 */ /* 0x040fe20000410000 */
[----:B------:R-:W-:-:S03]  /*0a50*/  FMUL.FTZ R2, R5, 0.5 ;  /* 0x3f00000005027820 */ /* 0x000fc60000410000 */
[----:B------:R-:W-:-:S04]  /*0a60*/  FFMA R0, -R3, R3, R12 ;  /* 0x0000000303007223 */ /* 0x000fc8000000010c */
[----:B------:R-:W-:-:S07]  /*0a70*/  FFMA R0, R0, R2, R3 ;  /* 0x0000000200007223 */ /* 0x000fce0000000003 */
.L_x_73:
[----:B------:R-:W-:Y:S05]  /*0a80*/  BSYNC.RECONVERGENT B0 ;  /* 0x0000000000007941 */ /* 0x000fea0003800200 */
.L_x_71:
[----:B------:R-:W0:Y:S01]  /*0a90*/  LDCU UR4, c[0x0][0x3a0] ;  /* 0x00007400ff0477ac */ /* 0x000e220008000800 */
[----:B------:R-:W-:Y:S02]  /*0aa0*/  IADD3 R2, PT, PT, R10, 0x1, RZ ;  /* 0x000000010a027810 */ /* 0x000fe40007ffe0ff */
[----:B------:R-:W-:-:S04]  /*0ab0*/  FSETP.GEU.AND P0, PT, R0, R9, PT ;  /* 0x000000090000720b */ /* 0x000fc80003f0e000 */
[----:B------:R-:W-:Y:S02]  /*0ac0*/  FSEL R9, R0, R9, !P0 ;  /* 0x0000000900097208 */ /* 0x000fe40004000000 */
[----:B------:R-:W-:Y:S02]  /*0ad0*/  SEL R7, R10, R7, !P0 ;  /* 0x000000070a077207 */ /* 0x000fe40004000000 */
[----:B0-----:R-:W-:-:S13]  /*0ae0*/  ISETP.NE.AND P1, PT, R2, UR4, PT ;  /* 0x0000000402007c0c */ /* 0x001fda000bf25270 */
[----:B------:R-:W-:Y:S05]  /*0af0*/  @!P1 BRA `(.L_x_64) ;  /* 0x0000000400049947 */ /* 0x000fea0003800000 */
[----:B------:R-:W-:Y:S01]  /*0b00*/  IMAD.MOV.U32 R10, RZ, RZ, R2 ;  /* 0x000000ffff0a7224 */ /* 0x000fe200078e0002 */
[----:B------:R-:W-:Y:S06]  /*0b10*/  BRA `(.L_x_74) ;  /* 0xfffffff4009c7947 */ /* 0x000fec000383ffff */
.L_x_65:
[----:B------:R-:W-:Y:S01]  /*0b20*/  UISETP.GE.U32.AND UP0, UPT, UR4, 0x4, UPT ;  /* 0x000000040400788c */ /* 0x000fe2000bf06070 */
[----:B------:R-:W-:Y:S01]  /*0b30*/  IMAD.MOV.U32 R0, RZ, RZ, 0x7f7fffff ;  /* 0x7f7fffffff007424 */ /* 0x000fe200078e00ff */
[----:B------:R-:W-:Y:S01]  /*0b40*/  MOV R7, 0xffffffff ;  /* 0xffffffff00077802 */ /* 0x000fe20000000f00 */
[----:B------:R-:W-:Y:S01]  /*0b50*/  IMAD.MOV.U32 R2, RZ, RZ, RZ ;  /* 0x000000ffff027224 */ /* 0x000fe200078e00ff */
[----:B------:R-:W-:-:S05]  /*0b60*/  ULOP3.LUT UR5, UR4, 0x3, URZ, 0xc0, !UPT ;  /* 0x0000000304057892 */ /* 0x000fca000f8ec0ff */
[----:B------:R-:W-:Y:S07]  /*0b70*/  BRA.U !UP0, `(.L_x_75) ;  /* 0x0000000108bc7547 */ /* 0x000fee000b800000 */
[----:B------:R-:W-:Y:S01]  /*0b80*/  ULOP3.LUT UR4, UR4, 0x7ffffffc, URZ, 0xc0, !UPT ;  /* 0x7ffffffc04047892 */ /* 0x000fe2000f8ec0ff */
[----:B------:R-:W-:Y:S01]  /*0b90*/  HFMA2 R3, -RZ, RZ, 0, 0 ;  /* 0x00000000ff037431 */ /* 0x000fe200000001ff */
[----:B------:R-:W-:Y:S01]  /*0ba0*/  MOV R0, 0x7f7fffff ;  /* 0x7f7fffff00007802 */ /* 0x000fe20000000f00 */
[----:B------:R-:W-:Y:S01]  /*0bb0*/  IMAD.MOV.U32 R7, RZ, RZ, -0x1 ;  /* 0xffffffffff077424 */ /* 0x000fe200078e00ff */
[----:B------:R-:W-:Y:S02]  /*0bc0*/  UISETP.GT.AND UP0, UPT, UR4, URZ, UPT ;  /* 0x000000ff0400728c */ /* 0x000fe4000bf04270 */
[----:B------:R-:W-:-:S07]  /*0bd0*/  IMAD.U32 R2, RZ, RZ, UR4 ;  /* 0x00000004ff027e24 */ /* 0x000fce000f8e00ff */
[----:B------:R-:W-:Y:S05]  /*0be0*/  BRA.U !UP0, `(.L_x_76) ;  /* 0x0000000108887547 */ /* 0x000fea000b800000 */
[----:B------:R-:W-:Y:S02]  /*0bf0*/  IADD3 R4, PT, PT, R2, -R3, RZ ;  /* 0x8000000302047210 */ /* 0x000fe40007ffe0ff */
[----:B------:R-:W-:Y:S02]  /*0c00*/  PLOP3.LUT P0, PT, PT, PT, PT, 0x80, 0x8 ;  /* 0x000000000008781c */ /* 0x000fe40003f0f070 */
[----:B------:R-:W-:-:S13]  /*0c10*/  ISETP.GT.AND P1, PT, R4, 0xc, PT ;  /* 0x0000000c0400780c */ /* 0x000fda0003f24270 */
[----:B------:R-:W-:Y:S05]  /*0c20*/  @!P1 BRA `(.L_x_77) ;  /* 0x0000000000449947 */ /* 0x000fea0003800000 */
[----:B------:R-:W-:Y:S01]  /*0c30*/  PLOP3.LUT P0, PT, PT, PT, PT, 0x8, 0x80 ;  /* 0x000000000080781c */ /* 0x000fe20003f0e170 */
[----:B------:R-:W-:-:S12]  /*0c40*/  VIADD R4, R2, 0xfffffff4 ;  /* 0xfffffff402047836 */ /* 0x000fd80000000000 */
.L_x_78:
[----:B------:R-:W-:-:S04]  /*0c50*/  FSETP.GT.AND P2, PT, R0, RZ, PT ;  /* 0x000000ff0000720b */ /* 0x000fc80003f44000 */
[----:B------:R-:W-:Y:S02]  /*0c60*/  FSEL R0, R0, RZ, !P2 ;  /* 0x000000ff00007208 */ /* 0x000fe40005000000 */
[----:B------:R-:W-:Y:S02]  /*0c70*/  SEL R7, R3, R7, P2 ;  /* 0x0000000703077207 */ /* 0x000fe40001000000 */
[----:B------:R-:W-:-:S04]  /*0c80*/  FSETP.GT.AND P3, PT, R0, RZ, PT ;  /* 0x000000ff0000720b */ /* 0x000fc80003f64000 */
[----:B------:R-:W-:-:S04]  /*0c90*/  FSEL R0, R0, RZ, !P3 ;  /* 0x000000ff00007208 */ /* 0x000fc80005800000 */
[----:B------:R-:W-:-:S04]  /*0ca0*/  FSETP.GT.AND P4, PT, R0, RZ, PT ;  /* 0x000000ff0000720b */ /* 0x000fc80003f84000 */
[----:B------:R-:W-:Y:S02]  /*0cb0*/  FSEL R0, R0, RZ, !P4 ;  /* 0x000000ff00007208 */ /* 0x000fe40006000000 */
[----:B------:R-:W-:Y:S02]  /*0cc0*/  @P3 IADD3 R7, PT, PT, R3, 0x4, RZ ;  /* 0x0000000403073810 */ /* 0x000fe40007ffe0ff */
[----:B------:R-:W-:-:S04]  /*0cd0*/  FSETP.GT.AND P1, PT, R0, RZ, PT ;  /* 0x000000ff0000720b */ /* 0x000fc80003f24000 */
[----:B------:R-:W-:Y:S01]  /*0ce0*/  FSEL R0, R0, RZ, !P1 ;  /* 0x000000ff00007208 */ /* 0x000fe20004800000 */
[----:B------:R-:W-:-:S08]  /*0cf0*/  @P4 VIADD R7, R3, 0x8 ;  /* 0x0000000803074836 */ /* 0x000fd00000000000 */
[C---:B------:R-:W-:Y:S01]  /*0d00*/  @P1 IADD3 R7, PT, PT, R3.reuse, 0xc, RZ ;  /* 0x0000000c03071810 */ /* 0x040fe20007ffe0ff */
[----:B------:R-:W-:-:S05]  /*0d10*/  VIADD R3, R3, 0x10 ;  /* 0x0000001003037836 */ /* 0x000fca0000000000 */
[----:B------:R-:W-:-:S13]  /*0d20*/  ISETP.GE.AND P2, PT, R3, R4, PT ;  /* 0x000000040300720c */ /* 0x000fda0003f46270 */
[----:B------:R-:W-:Y:S05]  /*0d30*/  @!P2 BRA `(.L_x_78) ;  /* 0xfffffffc00c4a947 */ /* 0x000fea000383ffff */
.L_x_77:
[----:B------:R-:W-:-:S04]  /*0d40*/  IADD3 R4, PT, PT, R2, -R3, RZ ;  /* 0x8000000302047210 */ /* 0x000fc80007ffe0ff */
[----:B------:R-:W-:-:S13]  /*0d50*/  ISETP.GT.AND P1, PT, R4, 0x4, PT ;  /* 0x000000040400780c */ /* 0x000fda0003f24270 */
[----:B------:R-:W-:Y:S05]  /*0d60*/  @!P1 BRA `(.L_x_79) ;  /* 0x0000000000209947 */ /* 0x000fea0003800000 */
[C---:B------:R-:W-:Y:S02]  /*0d70*/  FSETP.GT.AND P1, PT, R0.reuse, RZ, PT ;  /* 0x000000ff0000720b */ /* 0x040fe40003f24000 */
[----:B------:R-:W-:Y:S02]  /*0d80*/  PLOP3.LUT P0, PT, PT, PT, PT, 0x8, 0x80 ;  /* 0x000000000080781c */ /* 0x000fe40003f0e170 */
[----:B------:R-:W-:Y:S02]  /*0d90*/  FSEL R0, R0, RZ, !P1 ;  /* 0x000000ff00007208 */ /* 0x000fe40004800000 */
[----:B------:R-:W-:Y:S02]  /*0da0*/  SEL R7, R3, R7, P1 ;  /* 0x0000000703077207 */ /* 0x000fe40000800000 */
[----:B------:R-:W-:-:S04]  /*0db0*/  FSETP.GT.AND P2, PT, R0, RZ, PT ;  /* 0x000000ff0000720b */ /* 0x000fc80003f44000 */
[----:B------:R-:W-:-:S09]  /*0dc0*/  FSEL R0, R0, RZ, !P2 ;  /* 0x000000ff00007208 */ /* 0x000fd20005000000 */
[C---:B------:R-:W-:Y:S01]  /*0dd0*/  @P2 VIADD R7, R3.reuse, 0x4 ;  /* 0x0000000403072836 */ /* 0x040fe20000000000 */
[----:B------:R-:W-:-:S07]  /*0de0*/  IADD3 R3, PT, PT, R3, 0x8, RZ ;  /* 0x0000000803037810 */ /* 0x000fce0007ffe0ff */
.L_x_79:
[----:B------:R-:W-:-:S13]  /*0df0*/  ISETP.NE.OR P0, PT, R3, R2, P0 ;  /* 0x000000020300720c */ /* 0x000fda0000705670 */
[----:B------:R-:W-:Y:S05]  /*0e00*/  @!P0 BRA `(.L_x_75) ;  /* 0x0000000000188947 */ /* 0x000fea0003800000 */
.L_x_76:
[----:B------:R-:W-:-:S04]  /*0e10*/  FSETP.GT.AND P1, PT, R0, RZ, PT ;  /* 0x000000ff0000720b */ /* 0x000fc80003f24000 */
[C---:B------:R-:W-:Y:S01]  /*0e20*/  SEL R7, R3.reuse, R7, P1 ;  /* 0x0000000703077207 */ /* 0x040fe20000800000 */
[----:B------:R-:W-:Y:S01]  /*0e30*/  VIADD R3, R3, 0x4 ;  /* 0x0000000403037836 */ /* 0x000fe20000000000 */
[----:B------:R-:W-:-:S04]  /*0e40*/  FSEL R0, R0, RZ, !P1 ;  /* 0x000000ff00007208 */ /* 0x000fc80004800000 */
[----:B------:R-:W-:-:S13]  /*0e50*/  ISETP.NE.AND P0, PT, R3, R2, PT ;  /* 0x000000020300720c */ /* 0x000fda0003f05270 */
[----:B------:R-:W-:Y:S05]  /*0e60*/  @P0 BRA `(.L_x_76) ;  /* 0xfffffffc00e80947 */ /* 0x000fea000383ffff */
.L_x_75:
[----:B------:R-:W-:-:S09]  /*0e70*/  UISETP.NE.AND UP0, UPT, UR5, URZ, UPT ;  /* 0x000000ff0500728c */ /* 0x000fd2000bf05270 */
[----:B------:R-:W-:Y:S05]  /*0e80*/  BRA.U !UP0, `(.L_x_64) ;  /* 0x0000000108207547 */ /* 0x000fea000b800000 */
[----:B------:R-:W-:-:S05]  /*0e90*/  UMOV UR4, URZ ;  /* 0x000000ff00047c82 */ /* 0x000fca0008000000 */
.L_x_80:
[----:B------:R-:W-:Y:S01]  /*0ea0*/  UIADD3 UR4, UPT, UPT, UR4, 0x1, URZ ;  /* 0x0000000104047890 */ /* 0x000fe2000fffe0ff */
[----:B------:R-:W-:-:S03]  /*0eb0*/  FSETP.GT.AND P0, PT, R0, RZ, PT ;  /* 0x000000ff0000720b */ /* 0x000fc60003f04000 */
[----:B------:R-:W-:Y:S01]  /*0ec0*/  UISETP.NE.AND UP0, UPT, UR4, UR5, UPT ;  /* 0x000000050400728c */ /* 0x000fe2000bf05270 */
[----:B------:R-:W-:Y:S02]  /*0ed0*/  SEL R7, R2, R7, P0 ;  /* 0x0000000702077207 */ /* 0x000fe40000000000 */
[----:B------:R-:W-:Y:S02]  /*0ee0*/  FSEL R0, R0, RZ, !P0 ;  /* 0x000000ff00007208 */ /* 0x000fe40004000000 */
[----:B------:R-:W-:-:S04]  /*0ef0*/  IADD3 R2, PT, PT, R2, 0x1, RZ ;  /* 0x0000000102027810 */ /* 0x000fc80007ffe0ff */
[----:B------:R-:W-:Y:S05]  /*0f00*/  BRA.U UP0, `(.L_x_80) ;  /* 0xfffffffd00e47547 */ /* 0x000fea000b83ffff */
.L_x_64:
[----:B------:R-:W0:Y:S02]  /*0f10*/  LDC.64 R2, c[0x0][0x390] ;  /* 0x0000e400ff027b82 */ /* 0x000e240000000a00 */
[----:B0-----:R-:W-:-:S05]  /*0f20*/  IMAD.WIDE R2, R6, 0x4, R2 ;  /* 0x0000000406027825 */ /* 0x001fca00078e0202 */
[----:B------:R-:W-:Y:S01]  /*0f30*/  STG.E desc[UR10][R2.64], R7 ;  /* 0x0000000702007986 */ /* 0x000fe2000c10190a */
[----:B------:R-:W-:Y:S05]  /*0f40*/  EXIT ;  /* 0x000000000000794d */ /* 0x000fea0003800000 */
        .weak           $__internal_1_$__cuda_sm20_sqrt_rn_f32_slowpath
        .type           $__internal_1_$__cuda_sm20_sqrt_rn_f32_slowpath,@function
        .size           $__internal_1_$__cuda_sm20_sqrt_rn_f32_slowpath,(.L_x_84 - $__internal_1_$__cuda_sm20_sqrt_rn_f32_slowpath)
$__internal_1_$__cuda_sm20_sqrt_rn_f32_slowpath:
[----:B------:R-:W-:-:S13]  /*0f50*/  LOP3.LUT P0, RZ, R0, 0x7fffffff, RZ, 0xc0, !PT ;  /* 0x7fffffff00ff7812 */ /* 0x000fda000780c0ff */
[----:B------:R-:W-:Y:S01]  /*0f60*/  @!P0 IMAD.MOV.U32 R2, RZ, RZ, R0 ;  /* 0x000000ffff028224 */ /* 0x000fe200078e0000 */
[----:B------:R-:W-:Y:S06]  /*0f70*/  @!P0 BRA `(.L_x_81) ;  /* 0x0000000000408947 */ /* 0x000fec0003800000 */
[----:B------:R-:W-:-:S13]  /*0f80*/  FSETP.GEU.FTZ.AND P0, PT, R0, RZ, PT ;  /* 0x000000ff0000720b */ /* 0x000fda0003f1e000 */
[----:B------:R-:W-:Y:S01]  /*0f90*/  @!P0 MOV R2, 0x7fffffff ;  /* 0x7fffffff00028802 */ /* 0x000fe20000000f00 */
[----:B------:R-:W-:Y:S06]  /*0fa0*/  @!P0 BRA `(.L_x_81) ;  /* 0x0000000000348947 */ /* 0x000fec0003800000 */
[----:B------:R-:W-:-:S13]  /*0fb0*/  FSETP.GTU.FTZ.AND P0, PT, |R0|, +INF , PT ;  /* 0x7f8000000000780b */ /* 0x000fda0003f1c200 */
[----:B------:R-:W-:Y:S01]  /*0fc0*/  @P0 FADD.FTZ R2, R0, 1 ;  /* 0x3f80000000020421 */ /* 0x000fe20000010000 */
[----:B------:R-:W-:Y:S06]  /*0fd0*/  @P0 BRA `(.L_x_81) ;  /* 0x0000000000280947 */ /* 0x000fec0003800000 */
[----:B------:R-:W-:-:S13]  /*0fe0*/  FSETP.NEU.FTZ.AND P0, PT, |R0|, +INF , PT ;  /* 0x7f8000000000780b */ /* 0x000fda0003f1d200 */
[----:B------:R-:W-:-:S04]  /*0ff0*/  @P0 FFMA R3, R0, 1.84467440737095516160e+19, RZ ;  /* 0x5f80000000030823 */ /* 0x000fc800000000ff */
[----:B------:R-:W0:Y:S02]  /*1000*/  @P0 MUFU.RSQ R2, R3 ;  /* 0x0000000300020308 */ /* 0x000e240000001400 */
[----:B0-----:R-:W-:Y:S01]  /*1010*/  @P0 FMUL.FTZ R4, R3, R2 ;  /* 0x0000000203040220 */ /* 0x001fe20000410000 */
[----:B------:R-:W-:Y:S01]  /*1020*/  @P0 FMUL.FTZ R12, R2, 0.5 ;  /* 0x3f000000020c0820 */ /* 0x000fe20000410000 */
[----:B------:R-:W-:Y:S02]  /*1030*/  @!P0 IMAD.MOV.U32 R2, RZ, RZ, R0 ;  /* 0x000000ffff028224 */ /* 0x000fe400078e0000 */
[----:B------:R-:W-:-:S04]  /*1040*/  @P0 FADD.FTZ R5, -R4, -RZ ;  /* 0x800000ff04050221 */ /* 0x000fc80000010100 */
[----:B------:R-:W-:-:S04]  /*1050*/  @P0 FFMA R5, R4, R5, R3 ;  /* 0x0000000504050223 */ /* 0x000fc80000000003 */
[----:B------:R-:W-:-:S04]  /*1060*/  @P0 FFMA R5, R5, R12, R4 ;  /* 0x0000000c05050223 */ /* 0x000fc80000000004 */
[----:B------:R-:W-:-:S07]  /*1070*/  @P0 FMUL.FTZ R2, R5, 2.3283064365386962891e-10 ;  /* 0x2f80000005020820 */ /* 0x000fce0000410000 */
.L_x_81:
[----:B------:R-:W-:Y:S01]  /*1080*/  HFMA2 R3, -RZ, RZ, 0, 0 ;  /* 0x00000000ff037431 */ /* 0x000fe200000001ff */
[----:B------:R-:W-:Y:S01]  /*1090*/  MOV R0, R2 ;  /* 0x0000000200007202 */ /* 0x000fe20000000f00 */
[----:B------:R-:W-:-:S04]  /*10a0*/  IMAD.MOV.U32 R2, RZ, RZ, R13 ;  /* 0x000000ffff027224 */ /* 0x000fc800078e000d */
[----:B------:R-:W-:Y:S05]  /*10b0*/  RET.REL.NODEC R2 `(_Z14assignClustersPfS_Piiii) ;  /* 0xffffffec02d07950 */ /* 0x000fea0003c3ffff */
.L_x_82:
        /* <DEDUP_REMOVED lines=12> */
.L_x_84:


//--------------------- .nv.shared.reserved.0     --------------------------
	.section	.nv.shared.reserved.0,"aw",@nobits
	.weak		__nv_reservedSMEM_offset_0_alias
	.size		__nv_reservedSMEM_offset_0_alias, 0, 64
	.other		__nv_reservedSMEM_offset_0_alias,@"STO_CUDA_RESERVED_SHARED STV_DEFAULT"
__nv_reservedSMEM_offset_0_alias:
	.zero		0
	.zero		64


//--------------------- .nv.constant0._Z18recomputeCentroidsPfS_PiS0_iii --------------------------
	.section	.nv.constant0._Z18recomputeCentroidsPfS_PiS0_iii,"a",@progbits
	.sectionflags	@""
	.align	4
.nv.constant0._Z18recomputeCentroidsPfS_PiS0_iii:
	.zero		940


//--------------------- .nv.constant0._Z14assignClustersPfS_Piiii --------------------------
	.section	.nv.constant0._Z14assignClustersPfS_Piiii,"a",@progbits
	.sectionflags	@""
	.align	4
.nv.constant0._Z14assignClustersPfS_Piiii:
	.zero		932


//--------------------- SYMBOLS --------------------------

	.type		.nv.reservedSmem.offset0,@object
	.size		.nv.reservedSmem.offset0,0x4
